	.headerflags	@"EF_CUDA_TEXMODE_UNIFIED EF_CUDA_64BIT_ADDRESS EF_CUDA_ACCELERATORS EF_CUDA_SM90 EF_CUDA_VIRTUAL_SM(EF_CUDA_SM90)"
	.elftype	@"ET_EXEC"


//--------------------- .nv.info                  --------------------------
	.section	.nv.info,"",@"SHT_CUDA_INFO"
	.align	4


	//----- nvinfo : EIATTR_REGCOUNT
	.align		4
        /*0000*/ 	.byte	0x04, 0x2f
        /*0002*/ 	.short	(.L_3 - .L_2)
	.align		4
.L_2:
        /*0004*/ 	.word	index@(triton_poi_fused__native_batch_norm_legit_no_training_cat_relu_49)
        /*0008*/ 	.word	0x00000080


	//----- nvinfo : EIATTR_MIN_STACK_SIZE
	.align		4
.L_3:
        /*000c*/ 	.byte	0x04, 0x12
        /*000e*/ 	.short	(.L_5 - .L_4)
	.align		4
.L_4:
        /*0010*/ 	.word	index@(triton_poi_fused__native_batch_norm_legit_no_training_cat_relu_49)
        /*0014*/ 	.word	0x00000000


	//----- nvinfo : EIATTR_FRAME_SIZE
	.align		4
.L_5:
        /*0018*/ 	.byte	0x04, 0x11
        /*001a*/ 	.short	(.L_7 - .L_6)
	.align		4
.L_6:
        /*001c*/ 	.word	index@(triton_poi_fused__native_batch_norm_legit_no_training_cat_relu_49)
        /*0020*/ 	.word	0x00000000


	//----- nvinfo : EIATTR_MIN_STACK_SIZE
	.align		4
.L_7:
        /*0024*/ 	.byte	0x04, 0x12
        /*0026*/ 	.short	(.L_9 - .L_8)
	.align		4
.L_8:
        /*0028*/ 	.word	index@(triton_poi_fused__native_batch_norm_legit_no_training_cat_relu_49)
        /*002c*/ 	.word	0x00000000
.L_9:


//--------------------- .nv.info.triton_poi_fused__native_batch_norm_legit_no_training_cat_relu_49 --------------------------
	.section	.nv.info.triton_poi_fused__native_batch_norm_legit_no_training_cat_relu_49,"",@"SHT_CUDA_INFO"
	.sectionflags	@""
	.align	4


	//----- nvinfo : EIATTR_CUDA_API_VERSION
	.align		4
        /*0000*/ 	.byte	0x04, 0x37
        /*0002*/ 	.short	(.L_11 - .L_10)
.L_10:
        /*0004*/ 	.word	0x0000007c


	//----- nvinfo : EIATTR_KPARAM_INFO
	.align		4
.L_11:
        /*0008*/ 	.byte	0x04, 0x17
        /*000a*/ 	.short	(.L_13 - .L_12)
.L_12:
        /*000c*/ 	.word	0x00000000
        /*0010*/ 	.short	0x000f
        /*0012*/ 	.short	0x0078
        /*0014*/ 	.byte	0x00, 0xf0, 0x11, 0x00


	//----- nvinfo : EIATTR_KPARAM_INFO
	.align		4
.L_13:
        /*0018*/ 	.byte	0x04, 0x17
        /*001a*/ 	.short	(.L_15 - .L_14)
.L_14:
        /*001c*/ 	.word	0x00000000
        /*0020*/ 	.short	0x000e
        /*0022*/ 	.short	0x0070
        /*0024*/ 	.byte	0x00, 0xf4, 0x21, 0x00


	//----- nvinfo : EIATTR_KPARAM_INFO
	.align		4
.L_15:
        /*0028*/ 	.byte	0x04, 0x17
        /*002a*/ 	.short	(.L_17 - .L_16)
.L_16:
        /*002c*/ 	.word	0x00000000
        /*0030*/ 	.short	0x000d
        /*0032*/ 	.short	0x0068
        /*0034*/ 	.byte	0x00, 0xf4, 0x21, 0x00


	//----- nvinfo : EIATTR_KPARAM_INFO
	.align		4
.L_17:
        /*0038*/ 	.byte	0x04, 0x17
        /*003a*/ 	.short	(.L_19 - .L_18)
.L_18:
        /*003c*/ 	.word	0x00000000
        /*0040*/ 	.short	0x000c
        /*0042*/ 	.short	0x0060
        /*0044*/ 	.byte	0x00, 0xf4, 0x21, 0x00


	//----- nvinfo : EIATTR_KPARAM_INFO
	.align		4
.L_19:
        /*0048*/ 	.byte	0x04, 0x17
        /*004a*/ 	.short	(.L_21 - .L_20)
.L_20:
        /*004c*/ 	.word	0x00000000
        /*0050*/ 	.short	0x000b
        /*0052*/ 	.short	0x0058
        /*0054*/ 	.byte	0x00, 0xf4, 0x21, 0x00


	//----- nvinfo : EIATTR_KPARAM_INFO
	.align		4
.L_21:
        /*0058*/ 	.byte	0x04, 0x17
        /*005a*/ 	.short	(.L_23 - .L_22)
.L_22:
        /*005c*/ 	.word	0x00000000
        /*0060*/ 	.short	0x000a
        /*0062*/ 	.short	0x0050
        /*0064*/ 	.byte	0x00, 0xf4, 0x21, 0x00


	//----- nvinfo : EIATTR_KPARAM_INFO
	.align		4
.L_23:
        /*0068*/ 	.byte	0x04, 0x17
        /*006a*/ 	.short	(.L_25 - .L_24)
.L_24:
        /*006c*/ 	.word	0x00000000
        /*0070*/ 	.short	0x0009
        /*0072*/ 	.short	0x0048
        /*0074*/ 	.byte	0x00, 0xf4, 0x21, 0x00


	//----- nvinfo : EIATTR_KPARAM_INFO
	.align		4
.L_25:
        /*0078*/ 	.byte	0x04, 0x17
        /*007a*/ 	.short	(.L_27 - .L_26)
.L_26:
        /*007c*/ 	.word	0x00000000
        /*0080*/ 	.short	0x0008
        /*0082*/ 	.short	0x0040
        /*0084*/ 	.byte	0x00, 0xf4, 0x21, 0x00


	//----- nvinfo : EIATTR_KPARAM_INFO
	.align		4
.L_27:
        /*0088*/ 	.byte	0x04, 0x17
        /*008a*/ 	.short	(.L_29 - .L_28)
.L_28:
        /*008c*/ 	.word	0x00000000
        /*0090*/ 	.short	0x0007
        /*0092*/ 	.short	0x0038
        /*0094*/ 	.byte	0x00, 0xf4, 0x21, 0x00


	//----- nvinfo : EIATTR_KPARAM_INFO
	.align		4
.L_29:
        /*0098*/ 	.byte	0x04, 0x17
        /*009a*/ 	.short	(.L_31 - .L_30)
.L_30:
        /*009c*/ 	.word	0x00000000
        /*00a0*/ 	.short	0x0006
        /*00a2*/ 	.short	0x0030
        /*00a4*/ 	.byte	0x00, 0xf4, 0x21, 0x00


	//----- nvinfo : EIATTR_KPARAM_INFO
	.align		4
.L_31:
        /*00a8*/ 	.byte	0x04, 0x17
        /*00aa*/ 	.short	(.L_33 - .L_32)
.L_32:
        /*00ac*/ 	.word	0x00000000
        /*00b0*/ 	.short	0x0005
        /*00b2*/ 	.short	0x0028
        /*00b4*/ 	.byte	0x00, 0xf4, 0x21, 0x00


	//----- nvinfo : EIATTR_KPARAM_INFO
	.align		4
.L_33:
        /*00b8*/ 	.byte	0x04, 0x17
        /*00ba*/ 	.short	(.L_35 - .L_34)
.L_34:
        /*00bc*/ 	.word	0x00000000
        /*00c0*/ 	.short	0x0004
        /*00c2*/ 	.short	0x0020
        /*00c4*/ 	.byte	0x00, 0xf4, 0x21, 0x00


	//----- nvinfo : EIATTR_KPARAM_INFO
	.align		4
.L_35:
        /*00c8*/ 	.byte	0x04, 0x17
        /*00ca*/ 	.short	(.L_37 - .L_36)
.L_36:
        /*00cc*/ 	.word	0x00000000
        /*00d0*/ 	.short	0x0003
        /*00d2*/ 	.short	0x0018
        /*00d4*/ 	.byte	0x00, 0xf4, 0x21, 0x00


	//----- nvinfo : EIATTR_KPARAM_INFO
	.align		4
.L_37:
        /*00d8*/ 	.byte	0x04, 0x17
        /*00da*/ 	.short	(.L_39 - .L_38)
.L_38:
        /*00dc*/ 	.word	0x00000000
        /*00e0*/ 	.short	0x0002
        /*00e2*/ 	.short	0x0010
        /*00e4*/ 	.byte	0x00, 0xf4, 0x21, 0x00


	//----- nvinfo : EIATTR_KPARAM_INFO
	.align		4
.L_39:
        /*00e8*/ 	.byte	0x04, 0x17
        /*00ea*/ 	.short	(.L_41 - .L_40)
.L_40:
        /*00ec*/ 	.word	0x00000000
        /*00f0*/ 	.short	0x0001
        /*00f2*/ 	.short	0x0008
        /*00f4*/ 	.byte	0x00, 0xf4, 0x21, 0x00


	//----- nvinfo : EIATTR_KPARAM_INFO
	.align		4
.L_41:
        /*00f8*/ 	.byte	0x04, 0x17
        /*00fa*/ 	.short	(.L_43 - .L_42)
.L_42:
        /*00fc*/ 	.word	0x00000000
        /*0100*/ 	.short	0x0000
        /*0102*/ 	.short	0x0000
        /*0104*/ 	.byte	0x00, 0xf4, 0x21, 0x00


	//----- nvinfo : EIATTR_SPARSE_MMA_MASK
	.align		4
.L_43:
        /*0108*/ 	.byte	0x03, 0x50
        /*010a*/ 	.short	0x0000


	//----- nvinfo : EIATTR_MAXREG_COUNT
	.align		4
        /*010c*/ 	.byte	0x03, 0x1b
        /*010e*/ 	.short	0x00ff


	//----- nvinfo : EIATTR_EXIT_INSTR_OFFSETS
	.align		4
        /*0110*/ 	.byte	0x04, 0x1c
        /*0112*/ 	.short	(.L_45 - .L_44)


	//   ....[0]....
.L_44:
        /*0114*/ 	.word	0x000025b0


	//   ....[1]....
        /*0118*/ 	.word	0x000025d0


	//----- nvinfo : EIATTR_REQNTID
	.align		4
.L_45:
        /*011c*/ 	.byte	0x04, 0x10
        /*011e*/ 	.short	(.L_47 - .L_46)
.L_46:
        /*0120*/ 	.word	0x00000080
        /*0124*/ 	.word	0x00000001
        /*0128*/ 	.word	0x00000001


	//----- nvinfo : EIATTR_CBANK_PARAM_SIZE
	.align		4
.L_47:
        /*012c*/ 	.byte	0x03, 0x19
        /*012e*/ 	.short	0x007c


	//----- nvinfo : EIATTR_PARAM_CBANK
	.align		4
        /*0130*/ 	.byte	0x04, 0x0a
        /*0132*/ 	.short	(.L_49 - .L_48)
	.align		4
.L_48:
        /*0134*/ 	.word	index@(.nv.constant0.triton_poi_fused__native_batch_norm_legit_no_training_cat_relu_49)
        /*0138*/ 	.short	0x0210
        /*013a*/ 	.short	0x007c


	//----- nvinfo : EIATTR_SW_WAR
	.align		4
.L_49:
        /*013c*/ 	.byte	0x04, 0x36
        /*013e*/ 	.short	(.L_51 - .L_50)
.L_50:
        /*0140*/ 	.word	0x00000008
.L_51:


//--------------------- .nv.callgraph             --------------------------
	.section	.nv.callgraph,"",@"SHT_CUDA_CALLGRAPH"
	.align	4
	.sectionentsize	8
	.align		4
        /*0000*/ 	.word	0x00000000
	.align		4
        /*0004*/ 	.word	0xffffffff
	.align		4
        /*0008*/ 	.word	0x00000000
	.align		4
        /*000c*/ 	.word	0xfffffffe
	.align		4
        /*0010*/ 	.word	0x00000000
	.align		4
        /*0014*/ 	.word	0xfffffffd
	.align		4
        /*0018*/ 	.word	0x00000000
	.align		4
        /*001c*/ 	.word	0xfffffffc


//--------------------- .nv.constant4             --------------------------
	.section	.nv.constant4,"a",@progbits
	.align	8
	.align		8
.nv.constant4:
        /*0000*/ 	.dword	_$_str
	.align		8
        /*0008*/ 	.dword	_$_str_$_2


//--------------------- .text.triton_poi_fused__native_batch_norm_legit_no_training_cat_relu_49 --------------------------
	.section	.text.triton_poi_fused__native_batch_norm_legit_no_training_cat_relu_49,"ax",@progbits
	.align	128
        .global         triton_poi_fused__native_batch_norm_legit_no_training_cat_relu_49
        .type           triton_poi_fused__native_batch_norm_legit_no_training_cat_relu_49,@function
        .size           triton_poi_fused__native_batch_norm_legit_no_training_cat_relu_49,(.L_x_1 - triton_poi_fused__native_batch_norm_legit_no_training_cat_relu_49)
        .other          triton_poi_fused__native_batch_norm_legit_no_training_cat_relu_49,@"STO_CUDA_ENTRY STV_DEFAULT"
triton_poi_fused__native_batch_norm_legit_no_training_cat_relu_49:
.text.triton_poi_fused__native_batch_norm_legit_no_training_cat_relu_49:
[----:B------:R-:W0:Y:S01]  /*0000*/  LDC R1, c[0x0][0x28] ;  /* 0x00000a00ff017b82 */ /* 0x000e220000000800 */
[----:B------:R-:W1:Y:S07]  /*0010*/  S2R R0, SR_TID.X ;  /* 0x0000000000007919 */ /* 0x000e6e0000002100 */
[----:B------:R-:W2:Y:S01]  /*0020*/  LDC.64 R20, c[0x0][0x238] ;  /* 0x00008e00ff147b82 */ /* 0x000ea20000000a00 */
[----:B------:R-:W-:Y:S01]  /*0030*/  ULDC.64 UR8, c[0x0][0x218] ;  /* 0x0000860000087ab9 */ /* 0x000fe20000000a00 */
[----:B------:R-:W-:Y:S01]  /*0040*/  ULDC.64 UR6, c[0x0][0x228] ;  /* 0x00008a0000067ab9 */ /* 0x000fe20000000a00 */
[----:B------:R-:W3:Y:S01]  /*0050*/  S2R R3, SR_CTAID.X ;  /* 0x0000000000037919 */ /* 0x000ee20000002500 */
[----:B------:R-:W-:Y:S01]  /*0060*/  IMAD.MOV.U32 R22, RZ, RZ, RZ ;  /* 0x000000ffff167224 */ /* 0x000fe200078e00ff */
[----:B------:R-:W-:-:S02]  /*0070*/  CS2R R12, SRZ ;  /* 0x00000000000c7805 */ /* 0x000fc4000001ff00 */
[----:B------:R-:W-:Y:S01]  /*0080*/  CS2R R14, SRZ ;  /* 0x00000000000e7805 */ /* 0x000fe2000001ff00 */
[----:B------:R-:W-:Y:S01]  /*0090*/  ULDC.64 UR4, c[0x0][0x208] ;  /* 0x0000820000047ab9 */ /* 0x000fe20000000a00 */
[----:B------:R-:W-:Y:S02]  /*00a0*/  CS2R R10, SRZ ;  /* 0x00000000000a7805 */ /* 0x000fe4000001ff00 */
[----:B------:R-:W-:Y:S01]  /*00b0*/  CS2R R36, SRZ ;  /* 0x0000000000247805 */ /* 0x000fe2000001ff00 */
[----:B------:R-:W-:Y:S01]  /*00c0*/  ULDC.64 UR10, c[0x0][0x220] ;  /* 0x00008800000a7ab9 */ /* 0x000fe20000000a00 */
[----:B------:R-:W-:Y:S02]  /*00d0*/  CS2R R24, SRZ ;  /* 0x0000000000187805 */ /* 0x000fe4000001ff00 */
[----:B------:R-:W-:Y:S01]  /*00e0*/  CS2R R26, SRZ ;  /* 0x00000000001a7805 */ /* 0x000fe2000001ff00 */
[----:B------:R-:W-:Y:S01]  /*00f0*/  IMAD.MOV.U32 R39, RZ, RZ, RZ ;  /* 0x000000ffff277224 */ /* 0x000fe200078e00ff */
[----:B------:R-:W-:Y:S01]  /*0100*/  CS2R R42, SRZ ;  /* 0x00000000002a7805 */ /* 0x000fe2000001ff00 */
[----:B------:R-:W-:Y:S01]  /*0110*/  IMAD.MOV.U32 R45, RZ, RZ, RZ ;  /* 0x000000ffff2d7224 */ /* 0x000fe200078e00ff */
[----:B------:R-:W-:-:S02]  /*0120*/  CS2R R46, SRZ ;  /* 0x00000000002e7805 */ /* 0x000fc4000001ff00 */
[----:B------:R-:W-:Y:S02]  /*0130*/  CS2R R48, SRZ ;  /* 0x0000000000307805 */ /* 0x000fe4000001ff00 */
[----:B------:R-:W-:Y:S01]  /*0140*/  CS2R R50, SRZ ;  /* 0x0000000000327805 */ /* 0x000fe2000001ff00 */
[----:B------:R-:W-:Y:S01]  /*0150*/  IMAD.MOV.U32 R52, RZ, RZ, RZ ;  /* 0x000000ffff347224 */ /* 0x000fe200078e00ff */
[----:B------:R-:W-:Y:S02]  /*0160*/  CS2R R30, SRZ ;  /* 0x00000000001e7805 */ /* 0x000fe4000001ff00 */
[----:B------:R-:W-:Y:S02]  /*0170*/  CS2R R32, SRZ ;  /* 0x0000000000207805 */ /* 0x000fe4000001ff00 */
[----:B------:R-:W-:Y:S02]  /*0180*/  CS2R R34, SRZ ;  /* 0x0000000000227805 */ /* 0x000fe4000001ff00 */
[----:B------:R-:W-:-:S02]  /*0190*/  CS2R R68, SRZ ;  /* 0x0000000000447805 */ /* 0x000fc4000001ff00 */
[----:B------:R-:W-:Y:S02]  /*01a0*/  CS2R R70, SRZ ;  /* 0x0000000000467805 */ /* 0x000fe4000001ff00 */
[----:B------:R-:W-:Y:S02]  /*01b0*/  CS2R R114, SRZ ;  /* 0x0000000000727805 */ /* 0x000fe4000001ff00 */
[----:B------:R-:W-:Y:S02]  /*01c0*/  CS2R R112, SRZ ;  /* 0x0000000000707805 */ /* 0x000fe4000001ff00 */
[----:B------:R-:W-:Y:S02]  /*01d0*/  CS2R R72, SRZ ;  /* 0x0000000000487805 */ /* 0x000fe4000001ff00 */
[----:B------:R-:W-:Y:S02]  /*01e0*/  CS2R R74, SRZ ;  /* 0x00000000004a7805 */ /* 0x000fe4000001ff00 */
[----:B------:R-:W-:-:S02]  /*01f0*/  CS2R R110, SRZ ;  /* 0x00000000006e7805 */ /* 0x000fc4000001ff00 */
[----:B------:R-:W-:Y:S01]  /*0200*/  CS2R R116, SRZ ;  /* 0x0000000000747805 */ /* 0x000fe2000001ff00 */
[----:B-1----:R-:W-:Y:S01]  /*0210*/  IMAD.SHL.U32 R0, R0, 0x4, RZ ;  /* 0x0000000400007824 */ /* 0x002fe200078e00ff */
[----:B------:R-:W-:Y:S02]  /*0220*/  CS2R R76, SRZ ;  /* 0x00000000004c7805 */ /* 0x000fe4000001ff00 */
[----:B------:R-:W-:Y:S02]  /*0230*/  CS2R R80, SRZ ;  /* 0x0000000000507805 */ /* 0x000fe4000001ff00 */
[----:B------:R-:W-:Y:S02]  /*0240*/  CS2R R92, SRZ ;  /* 0x00000000005c7805 */ /* 0x000fe4000001ff00 */
[----:B---3--:R-:W-:Y:S02]  /*0250*/  SHF.R.S32.HI R2, RZ, 0x15, R3 ;  /* 0x00000015ff027819 */ /* 0x008fe40000011403 */
[----:B------:R-:W-:-:S02]  /*0260*/  CS2R R90, SRZ ;  /* 0x00000000005a7805 */ /* 0x000fc4000001ff00 */
[----:B------:R-:W-:Y:S02]  /*0270*/  LOP3.LUT R0, R0, 0x1fc, RZ, 0xc0, !PT ;  /* 0x000001fc00007812 */ /* 0x000fe400078ec0ff */
[----:B------:R-:W-:Y:S02]  /*0280*/  CS2R R108, SRZ ;  /* 0x00000000006c7805 */ /* 0x000fe4000001ff00 */
[----:B------:R-:W-:Y:S01]  /*0290*/  CS2R R118, SRZ ;  /* 0x0000000000767805 */ /* 0x000fe2000001ff00 */
[----:B------:R-:W1:Y:S01]  /*02a0*/  LDC.64 R124, c[0x0][0x218] ;  /* 0x00008600ff7c7b82 */ /* 0x000e620000000a00 */
[----:B------:R-:W-:Y:S01]  /*02b0*/  IMAD R0, R3, 0x400, R0 ;  /* 0x0000040003007824 */ /* 0x000fe200078e0200 */
[----:B------:R-:W-:-:S03]  /*02c0*/  SGXT R3, R2, 0x1 ;  /* 0x000000010203781a */ /* 0x000fc60000000200 */
[----:B------:R-:W-:Y:S01]  /*02d0*/  VIADD R38, R0, 0x200 ;  /* 0x0000020000267836 */ /* 0x000fe20000000000 */
[----:B------:R-:W-:Y:S02]  /*02e0*/  CS2R R82, SRZ ;  /* 0x0000000000527805 */ /* 0x000fe4000001ff00 */
[----:B------:R-:W-:Y:S02]  /*02f0*/  CS2R R84, SRZ ;  /* 0x0000000000547805 */ /* 0x000fe4000001ff00 */
[----:B------:R-:W-:Y:S01]  /*0300*/  CS2R R104, SRZ ;  /* 0x0000000000687805 */ /* 0x000fe2000001ff00 */
[----:B------:R-:W-:Y:S01]  /*0310*/  IMAD.HI R123, R38, 0x151d07eb, RZ ;  /* 0x151d07eb267b7827 */ /* 0x000fe200078e02ff */
[C---:B------:R-:W-:Y:S02]  /*0320*/  LEA.HI R2, R3.reuse, R38, RZ, 0x4 ;  /* 0x0000002603027211 */ /* 0x040fe400078f20ff */
[----:B------:R-:W-:Y:S02]  /*0330*/  CS2R R94, SRZ ;  /* 0x00000000005e7805 */ /* 0x000fe4000001ff00 */
[----:B------:R-:W-:-:S02]  /*0340*/  LEA.HI R3, R3, R0, RZ, 0x4 ;  /* 0x0000000003037211 */ /* 0x000fc400078f20ff */
[----:B------:R-:W-:Y:S02]  /*0350*/  CS2R R106, SRZ ;  /* 0x00000000006a7805 */ /* 0x000fe4000001ff00 */
[----:B------:R-:W-:Y:S02]  /*0360*/  SHF.R.S32.HI R41, RZ, 0x4, R2 ;  /* 0x00000004ff297819 */ /* 0x000fe40000011402 */
[----:B------:R-:W-:Y:S02]  /*0370*/  CS2R R120, SRZ ;  /* 0x0000000000787805 */ /* 0x000fe4000001ff00 */
[----:B------:R-:W-:Y:S01]  /*0380*/  SHF.R.S32.HI R60, RZ, 0x4, R3 ;  /* 0x00000004ff3c7819 */ /* 0x000fe20000011403 */
[----:B------:R-:W3:Y:S01]  /*0390*/  LDC.64 R78, c[0x0][0x220] ;  /* 0x00008800ff4e7b82 */ /* 0x000ee20000000a00 */
[----:B------:R-:W-:Y:S01]  /*03a0*/  LOP3.LUT R3, R3, 0xfffffff0, RZ, 0xc0, !PT ;  /* 0xfffffff003037812 */ /* 0x000fe200078ec0ff */
[----:B------:R-:W-:Y:S01]  /*03b0*/  IMAD.HI R2, R41, 0x151d07eb, RZ ;  /* 0x151d07eb29027827 */ /* 0x000fe200078e02ff */
[----:B------:R-:W-:-:S03]  /*03c0*/  ISETP.GE.AND P0, PT, R38, 0x18400, PT ;  /* 0x000184002600780c */ /* 0x000fc60003f06270 */
[----:B------:R-:W-:Y:S01]  /*03d0*/  IMAD.HI R6, R60, 0x151d07eb, RZ ;  /* 0x151d07eb3c067827 */ /* 0x000fe200078e02ff */
[----:B------:R-:W-:-:S03]  /*03e0*/  SHF.R.U32.HI R5, RZ, 0x1f, R2 ;  /* 0x0000001fff057819 */ /* 0x000fc60000011602 */
[----:B------:R-:W-:Y:S01]  /*03f0*/  IMAD.IADD R23, R0, 0x1, -R3 ;  /* 0x0000000100177824 */ /* 0x000fe200078e0a03 */
[----:B------:R-:W-:Y:S02]  /*0400*/  LEA.HI.SX32 R4, R2, R5, 0x19 ;  /* 0x0000000502047211 */ /* 0x000fe400078fcaff */
[----:B------:R-:W-:Y:S02]  /*0410*/  SHF.R.U32.HI R2, RZ, 0x1f, R123 ;  /* 0x0000001fff027819 */ /* 0x000fe4000001167b */
[----:B------:R-:W-:Y:S01]  /*0420*/  SHF.R.U32.HI R5, RZ, 0x1f, R6 ;  /* 0x0000001fff057819 */ /* 0x000fe20000011606 */
[----:B------:R-:W-:Y:S01]  /*0430*/  IMAD R41, R4, -0x610, R41 ;  /* 0xfffff9f004297824 */ /* 0x000fe200078e0229 */
[----:B------:R-:W-:Y:S02]  /*0440*/  LEA.HI.SX32 R123, R123, R2, 0x15 ;  /* 0x000000027b7b7211 */ /* 0x000fe400078faaff */
[----:B------:R-:W-:Y:S01]  /*0450*/  LEA.HI.SX32 R5, R6, R5, 0x19 ;  /* 0x0000000506057211 */ /* 0x000fe200078fcaff */
[C---:B------:R-:W-:Y:S01]  /*0460*/  VIADD R2, R41.reuse, 0xfffffc00 ;  /* 0xfffffc0029027836 */ /* 0x040fe20000000000 */
[----:B------:R-:W-:Y:S01]  /*0470*/  SHF.R.S32.HI R28, RZ, 0x1f, R23 ;  /* 0x0000001fff1c7819 */ /* 0x000fe20000011417 */
[----:B------:R-:W-:-:S02]  /*0480*/  IMAD.SHL.U32 R3, R41, 0x10, RZ ;  /* 0x0000001029037824 */ /* 0x000fc400078e00ff */
[C---:B------:R-:W-:Y:S01]  /*0490*/  IMAD R4, R123.reuse, 0x4180, RZ ;  /* 0x000041807b047824 */ /* 0x040fe200078e02ff */
[----:B------:R-:W-:Y:S01]  /*04a0*/  ISETP.LT.U32.AND P2, PT, R2, 0x1e0, !P0 ;  /* 0x000001e00200780c */ /* 0x000fe20004741070 */
[----:B------:R-:W-:Y:S02]  /*04b0*/  IMAD R2, R123, 0x5e00, RZ ;  /* 0x00005e007b027824 */ /* 0x000fe400078e02ff */
[----:B------:R-:W-:Y:S01]  /*04c0*/  IMAD R60, R5, -0x610, R60 ;  /* 0xfffff9f0053c7824 */ /* 0x000fe200078e023c */
[----:B------:R-:W-:Y:S01]  /*04d0*/  IADD3 R18, P3, P1, R3, R4, R23 ;  /* 0x0000000403127210 */ /* 0x000fe2000797e017 */
[----:B------:R-:W-:Y:S01]  /*04e0*/  VIADD R9, R41, 0xfffffa20 ;  /* 0xfffffa2029097836 */ /* 0x000fe20000000000 */
[----:B------:R-:W-:Y:S02]  /*04f0*/  SHF.R.S32.HI R5, RZ, 0x1f, R3 ;  /* 0x0000001fff057819 */ /* 0x000fe40000011403 */
[----:B------:R-:W-:Y:S02]  /*0500*/  SHF.R.S32.HI R4, RZ, 0x1f, R4 ;  /* 0x0000001fff047819 */ /* 0x000fe40000011404 */
[----:B------:R-:W-:-:S02]  /*0510*/  IADD3 R7, P4, P5, R3, R23, R2 ;  /* 0x0000001703077210 */ /* 0x000fc40007d9e002 */
[C---:B------:R-:W-:Y:S02]  /*0520*/  IADD3.X R3, R5.reuse, R4, R28, P3, P1 ;  /* 0x0000000405037210 */ /* 0x040fe40001fe241c */
[----:B------:R-:W-:Y:S02]  /*0530*/  SHF.R.S32.HI R6, RZ, 0x1f, R2 ;  /* 0x0000001fff067819 */ /* 0x000fe40000011402 */
[C---:B------:R-:W-:Y:S01]  /*0540*/  SHF.L.U64.HI R3, R18.reuse, 0x2, R3 ;  /* 0x0000000212037819 */ /* 0x040fe20000010203 */
[----:B------:R-:W-:Y:S01]  /*0550*/  IMAD.SHL.U32 R18, R18, 0x4, RZ ;  /* 0x0000000412127824 */ /* 0x000fe200078e00ff */
[----:B------:R-:W-:Y:S02]  /*0560*/  IADD3.X R8, R5, R28, R6, P4, P5 ;  /* 0x0000001c05087210 */ /* 0x000fe400027ea406 */
[----:B------:R-:W-:Y:S02]  /*0570*/  ISETP.LT.U32.AND P5, PT, R9, 0x18, !P0 ;  /* 0x000000180900780c */ /* 0x000fe400047a1070 */
[----:B------:R-:W-:Y:S01]  /*0580*/  IADD3 R16, P1, R18, UR8, RZ ;  /* 0x0000000812107c10 */ /* 0x000fe2000ff3e0ff */
[----:B--2---:R-:W-:Y:S01]  /*0590*/  IMAD.WIDE R4, R60, 0x4, R20 ;  /* 0x000000043c047825 */ /* 0x004fe200078e0214 */
[----:B------:R-:W-:-:S02]  /*05a0*/  LEA R6, P4, R7, UR6, 0x2 ;  /* 0x0000000607067c11 */ /* 0x000fc4000f8810ff */
[----:B------:R-:W-:Y:S02]  /*05b0*/  IADD3.X R17, R3, UR9, RZ, P1, !PT ;  /* 0x0000000903117c10 */ /* 0x000fe40008ffe4ff */
[----:B------:R-:W-:Y:S02]  /*05c0*/  ISETP.GE.AND P1, PT, R0, 0x18400, PT ;  /* 0x000184000000780c */ /* 0x000fe40003f26270 */
[----:B------:R-:W-:Y:S02]  /*05d0*/  LEA.HI.X R7, R7, UR7, R8, 0x2, P4 ;  /* 0x0000000707077c11 */ /* 0x000fe4000a0f1408 */
[----:B------:R-:W-:Y:S02]  /*05e0*/  CS2R R8, SRZ ;  /* 0x0000000000087805 */ /* 0x000fe4000001ff00 */
[----:B------:R-:W-:Y:S01]  /*05f0*/  ISETP.GT.AND P6, PT, R41, 0x5f7, !P0 ;  /* 0x000005f72900780c */ /* 0x000fe200047c4270 */
[----:B------:R2:W4:Y:S04]  /*0600*/  @P2 LDG.E.128 R12, desc[UR4][R6.64+-0x10000] ;  /* 0xff000004060c2981 */ /* 0x000528000c1e1d00 */
[----:B------:R5:W3:Y:S01]  /*0610*/  @P5 LDG.E.128 R8, desc[UR4][R16.64+-0x7800] ;  /* 0xff88000410085981 */ /* 0x000ae2000c1e1d00 */
[----:B------:R-:W-:-:S03]  /*0620*/  IADD3 R18, P3, R18, UR10, RZ ;  /* 0x0000000a12127c10 */ /* 0x000fc6000ff7e0ff */
[----:B------:R-:W3:Y:S01]  /*0630*/  @!P1 LDG.E.EL R22, desc[UR4][R4.64] ;  /* 0x0000000404169981 */ /* 0x000ee2000c2e1900 */
[----:B------:R-:W-:-:S03]  /*0640*/  IADD3.X R19, R3, UR11, RZ, P3, !PT ;  /* 0x0000000b03137c10 */ /* 0x000fc60009ffe4ff */
[----:B------:R-:W3:Y:S04]  /*0650*/  @!P1 LDG.E.EL R36, desc[UR4][R4.64] ;  /* 0x0000000404249981 */ /* 0x000ee8000c2e1900 */
[----:B------:R-:W3:Y:S01]  /*0660*/  @!P1 LDG.E.EL R37, desc[UR4][R4.64] ;  /* 0x0000000404259981 */ /* 0x000ee2000c2e1900 */
[----:B--2---:R-:W-:Y:S01]  /*0670*/  IMAD.WIDE R6, R41, 0x4, R20 ;  /* 0x0000000429067825 */ /* 0x004fe200078e0214 */
[----:B-----5:R-:W2:Y:S02]  /*0680*/  LDC.64 R16, c[0x0][0x258] ;  /* 0x00009600ff107b82 */ /* 0x020ea40000000a00 */
[----:B------:R-:W5:Y:S04]  /*0690*/  @P6 LDG.E.128 R24, desc[UR4][R18.64+-0x7e00] ;  /* 0xff82000412186981 */ /* 0x000f68000c1e1d00 */
[----:B------:R2:W5:Y:S04]  /*06a0*/  @!P1 LDG.E.EL R39, desc[UR4][R4.64] ;  /* 0x0000000404279981 */ /* 0x000568000c2e1900 */
[----:B------:R-:W5:Y:S01]  /*06b0*/  @!P0 LDG.E.EL R42, desc[UR4][R6.64] ;  /* 0x00000004062a8981 */ /* 0x000f62000c2e1900 */
[----:B------:R-:W-:-:S03]  /*06c0*/  IMAD.MOV.U32 R20, RZ, RZ, RZ ;  /* 0x000000ffff147224 */ /* 0x000fc600078e00ff */
[----:B------:R-:W5:Y:S04]  /*06d0*/  @!P0 LDG.E.EL R43, desc[UR4][R6.64] ;  /* 0x00000004062b8981 */ /* 0x000f68000c2e1900 */
[----:B------:R-:W5:Y:S04]  /*06e0*/  @!P0 LDG.E.EL R20, desc[UR4][R6.64] ;  /* 0x0000000406148981 */ /* 0x000f68000c2e1900 */
[----:B------:R1:W5:Y:S01]  /*06f0*/  @!P0 LDG.E.EL R45, desc[UR4][R6.64] ;  /* 0x00000004062d8981 */ /* 0x000362000c2e1900 */
[----:B0-2---:R-:W-:-:S05]  /*0700*/  IMAD.WIDE R4, R60, 0x4, R16 ;  /* 0x000000043c047825 */ /* 0x005fca00078e0210 */
[----:B------:R-:W2:Y:S04]  /*0710*/  @!P1 LDG.E.EL R46, desc[UR4][R4.64] ;  /* 0x00000004042e9981 */ /* 0x000ea8000c2e1900 */
[----:B------:R-:W2:Y:S04]  /*0720*/  @!P1 LDG.E.EL R47, desc[UR4][R4.64] ;  /* 0x00000004042f9981 */ /* 0x000ea8000c2e1900 */
[----:B------:R-:W2:Y:S04]  /*0730*/  @!P1 LDG.E.EL R48, desc[UR4][R4.64] ;  /* 0x0000000404309981 */ /* 0x000ea8000c2e1900 */
[----:B------:R0:W2:Y:S01]  /*0740*/  @!P1 LDG.E.EL R49, desc[UR4][R4.64] ;  /* 0x0000000404319981 */ /* 0x0000a2000c2e1900 */
[----:B-1----:R-:W-:-:S04]  /*0750*/  IMAD.WIDE R6, R41, 0x4, R16 ;  /* 0x0000000429067825 */ /* 0x002fc800078e0210 */
[----:B------:R-:W-:Y:S01]  /*0760*/  IMAD.HI R53, R0, 0x151d07eb, RZ ;  /* 0x151d07eb00357827 */ /* 0x000fe200078e02ff */
[----:B------:R-:W2:Y:S04]  /*0770*/  @!P0 LDG.E.EL R50, desc[UR4][R6.64] ;  /* 0x0000000406328981 */ /* 0x000ea8000c2e1900 */
[----:B0-----:R-:W-:Y:S01]  /*0780*/  SHF.R.U32.HI R4, RZ, 0x1f, R53 ;  /* 0x0000001fff047819 */ /* 0x001fe20000011635 */
[----:B------:R-:W2:Y:S03]  /*0790*/  @!P0 LDG.E.EL R51, desc[UR4][R6.64] ;  /* 0x0000000406338981 */ /* 0x000ea6000c2e1900 */
[----:B------:R-:W-:Y:S01]  /*07a0*/  LEA.HI.SX32 R53, R53, R4, 0x15 ;  /* 0x0000000435357211 */ /* 0x000fe200078faaff */
[----:B------:R-:W-:Y:S01]  /*07b0*/  IMAD.SHL.U32 R5, R60, 0x10, RZ ;  /* 0x000000103c057824 */ /* 0x000fe200078e00ff */
[----:B------:R-:W2:Y:S01]  /*07c0*/  @!P0 LDG.E.EL R52, desc[UR4][R6.64] ;  /* 0x0000000406348981 */ /* 0x000ea2000c2e1900 */
[----:B------:R-:W-:-:S02]  /*07d0*/  IMAD.MOV.U32 R3, RZ, RZ, RZ ;  /* 0x000000ffff037224 */ /* 0x000fc400078e00ff */
[C---:B------:R-:W-:Y:S01]  /*07e0*/  IMAD R4, R53.reuse, 0x5e00, RZ ;  /* 0x00005e0035047824 */ /* 0x040fe200078e02ff */
[----:B------:R-:W-:Y:S01]  /*07f0*/  SHF.R.S32.HI R17, RZ, 0x1f, R5 ;  /* 0x0000001fff117819 */ /* 0x000fe20000011405 */
[----:B------:R-:W-:Y:S02]  /*0800*/  IMAD R16, R53, 0x4180, RZ ;  /* 0x0000418035107824 */ /* 0x000fe400078e02ff */
[----:B------:R0:W2:Y:S01]  /*0810*/  @!P0 LDG.E.EL R3, desc[UR4][R6.64] ;  /* 0x0000000406038981 */ /* 0x0000a2000c2e1900 */
[--C-:B------:R-:W-:Y:S02]  /*0820*/  SHF.R.S32.HI R18, RZ, 0x1f, R4.reuse ;  /* 0x0000001fff127819 */ /* 0x100fe40000011404 */
[----:B------:R-:W-:-:S04]  /*0830*/  IADD3 R19, P3, P4, R5, R23, R4 ;  /* 0x0000001705137210 */ /* 0x000fc80007c7e004 */
[----:B------:R-:W-:Y:S02]  /*0840*/  IADD3.X R18, R17, R28, R18, P3, P4 ;  /* 0x0000001c11127210 */ /* 0x000fe40001fe8412 */
[----:B------:R-:W-:Y:S01]  /*0850*/  IADD3 R5, P3, P4, R5, R16, R23 ;  /* 0x0000001005057210 */ /* 0x000fe20007c7e017 */
[----:B0-----:R-:W-:Y:S01]  /*0860*/  VIADD R7, R60, 0xfffffc00 ;  /* 0xfffffc003c077836 */ /* 0x001fe20000000000 */
[----:B------:R-:W-:-:S04]  /*0870*/  SHF.R.S32.HI R16, RZ, 0x1f, R16 ;  /* 0x0000001fff107819 */ /* 0x000fc80000011410 */
[----:B------:R-:W-:Y:S02]  /*0880*/  IADD3.X R40, R17, R16, R28, P3, P4 ;  /* 0x0000001011287210 */ /* 0x000fe40001fe841c */
[----:B------:R-:W-:Y:S02]  /*0890*/  ISETP.LT.U32.AND P4, PT, R7, 0x1e0, !P1 ;  /* 0x000001e00700780c */ /* 0x000fe40004f81070 */
[C---:B------:R-:W-:Y:S02]  /*08a0*/  LEA R16, P3, R19.reuse, UR6, 0x2 ;  /* 0x0000000613107c11 */ /* 0x040fe4000f8610ff */
[----:B------:R-:W-:Y:S02]  /*08b0*/  CS2R R28, SRZ ;  /* 0x00000000001c7805 */ /* 0x000fe4000001ff00 */
[----:B------:R-:W-:-:S07]  /*08c0*/  LEA.HI.X R17, R19, UR7, R18, 0x2, P3 ;  /* 0x0000000713117c11 */ /* 0x000fce00098f1412 */
[----:B------:R0:W2:Y:S01]  /*08d0*/  @P4 LDG.E.128 R28, desc[UR4][R16.64+-0x10000] ;  /* 0xff000004101c4981 */ /* 0x0000a2000c1e1d00 */
[C---:B------:R-:W-:Y:S01]  /*08e0*/  IMAD.SHL.U32 R44, R5.reuse, 0x4, RZ ;  /* 0x00000004052c7824 */ /* 0x040fe200078e00ff */
[----:B------:R-:W-:Y:S01]  /*08f0*/  SHF.L.U64.HI R40, R5, 0x2, R40 ;  /* 0x0000000205287819 */ /* 0x000fe20000010228 */
[----:B------:R-:W-:-:S03]  /*0900*/  VIADD R5, R60, 0xfffffa20 ;  /* 0xfffffa203c057836 */ /* 0x000fc60000000000 */
[----:B------:R-:W-:-:S04]  /*0910*/  IADD3 R18, P3, R44, UR8, RZ ;  /* 0x000000082c127c10 */ /* 0x000fc8000ff7e0ff */
[----:B------:R-:W-:Y:S02]  /*0920*/  IADD3.X R19, R40, UR9, RZ, P3, !PT ;  /* 0x0000000928137c10 */ /* 0x000fe40009ffe4ff */
[----:B------:R-:W-:-:S13]  /*0930*/  ISETP.LT.U32.AND P3, PT, R5, 0x18, !P1 ;  /* 0x000000180500780c */ /* 0x000fda0004f61070 */
[----:B------:R1:W2:Y:S01]  /*0940*/  @P3 LDG.E.128 R32, desc[UR4][R18.64+-0x7800] ;  /* 0xff88000412203981 */ /* 0x0002a2000c1e1d00 */
[----:B----4-:R-:W-:Y:S01]  /*0950*/  SEL R5, R15, RZ, P2 ;  /* 0x000000ff0f057207 */ /* 0x010fe20001000000 */
[----:B---3--:R-:W-:Y:S01]  /*0960*/  FADD R62, R22, 0.0010000000474974513054 ;  /* 0x3a83126f163e7421 */ /* 0x008fe20000000000 */
[----:B------:R-:W-:Y:S02]  /*0970*/  SEL R15, R8, RZ, P5 ;  /* 0x000000ff080f7207 */ /* 0x000fe40002800000 */
[----:B------:R-:W-:Y:S02]  /*0980*/  SEL R8, R9, RZ, P5 ;  /* 0x000000ff09087207 */ /* 0x000fe40002800000 */
[----:B------:R-:W-:Y:S01]  /*0990*/  SEL R9, R10, RZ, P5 ;  /* 0x000000ff0a097207 */ /* 0x000fe20002800000 */
[----:B------:R-:W3:Y:S01]  /*09a0*/  MUFU.SQRT R62, R62 ;  /* 0x0000003e003e7308 */ /* 0x000ee20000002000 */
[----:B------:R-:W-:Y:S01]  /*09b0*/  SEL R10, R11, RZ, P5 ;  /* 0x000000ff0b0a7207 */ /* 0x000fe20002800000 */
[----:B------:R-:W-:Y:S01]  /*09c0*/  FADD R36, R36, 0.0010000000474974513054 ;  /* 0x3a83126f24247421 */ /* 0x000fe20000000000 */
[----:B------:R-:W-:-:S02]  /*09d0*/  SEL R12, R12, RZ, P2 ;  /* 0x000000ff0c0c7207 */ /* 0x000fc40001000000 */
[----:B------:R-:W-:Y:S02]  /*09e0*/  SEL R13, R13, RZ, P2 ;  /* 0x000000ff0d0d7207 */ /* 0x000fe40001000000 */
[----:B------:R-:W-:Y:S02]  /*09f0*/  SEL R6, R14, RZ, P2 ;  /* 0x000000ff0e067207 */ /* 0x000fe40001000000 */
[C---:B------:R-:W-:Y:S02]  /*0a00*/  ISETP.GE.AND P5, PT, R41.reuse, 0x5e0, PT ;  /* 0x000005e02900780c */ /* 0x040fe40003fa6270 */
[----:B------:R-:W-:Y:S01]  /*0a10*/  ISETP.GE.AND P2, PT, R41, 0x5f8, PT ;  /* 0x000005f82900780c */ /* 0x000fe20003f46270 */
[----:B------:R-:W4:Y:S01]  /*0a20*/  MUFU.SQRT R22, R36 ;  /* 0x0000002400167308 */ /* 0x000f220000002000 */
[----:B------:R-:W-:Y:S01]  /*0a30*/  SEL R5, R5, R10, !P5 ;  /* 0x0000000a05057207 */ /* 0x000fe20006800000 */
[----:B------:R-:W-:Y:S01]  /*0a40*/  VIADD R10, R41, 0xfffffc00 ;  /* 0xfffffc00290a7836 */ /* 0x000fe20000000000 */
[----:B------:R-:W-:-:S02]  /*0a50*/  SEL R6, R6, R9, !P5 ;  /* 0x0000000906067207 */ /* 0x000fc40006800000 */
[----:B------:R-:W-:Y:S02]  /*0a60*/  SEL R8, R13, R8, !P5 ;  /* 0x000000080d087207 */ /* 0x000fe40006800000 */
[----:B------:R-:W-:Y:S01]  /*0a70*/  SEL R9, R12, R15, !P5 ;  /* 0x0000000f0c097207 */ /* 0x000fe20006800000 */
[----:B------:R-:W-:Y:S01]  /*0a80*/  FADD R37, R37, 0.0010000000474974513054 ;  /* 0x3a83126f25257421 */ /* 0x000fe20000000000 */
[----:B------:R-:W-:Y:S02]  /*0a90*/  ISETP.GE.U32.AND P5, PT, R10, 0x1f8, PT ;  /* 0x000001f80a00780c */ /* 0x000fe40003fa6070 */
[----:B-----5:R-:W-:Y:S02]  /*0aa0*/  SEL R24, R24, RZ, P6 ;  /* 0x000000ff18187207 */ /* 0x020fe40003000000 */
[----:B------:R-:W-:Y:S02]  /*0ab0*/  SEL R25, R25, RZ, P6 ;  /* 0x000000ff19197207 */ /* 0x000fe40003000000 */
[----:B------:R-:W-:-:S02]  /*0ac0*/  SEL R26, R26, RZ, P6 ;  /* 0x000000ff1a1a7207 */ /* 0x000fc40003000000 */
[----:B------:R-:W-:Y:S02]  /*0ad0*/  SEL R27, R27, RZ, P6 ;  /* 0x000000ff1b1b7207 */ /* 0x000fe40003000000 */
[----:B---3--:R-:W-:Y:S02]  /*0ae0*/  FSETP.GT.AND P6, PT, R62, 8.50705917302346158658e+37, PT ;  /* 0x7e8000003e00780b */ /* 0x008fe40003fc4000 */
[----:B------:R-:W-:Y:S02]  /*0af0*/  @!P2 FSEL R24, R9, RZ, !P5 ;  /* 0x000000ff0918a208 */ /* 0x000fe40006800000 */
[----:B------:R-:W-:Y:S01]  /*0b00*/  @!P2 FSEL R25, R8, RZ, !P5 ;  /* 0x000000ff0819a208 */ /* 0x000fe20006800000 */
[----:B------:R-:W3:Y:S01]  /*0b10*/  MUFU.SQRT R9, R37 ;  /* 0x0000002500097308 */ /* 0x000ee20000002000 */
[----:B------:R-:W-:Y:S02]  /*0b20*/  @!P2 FSEL R26, R6, RZ, !P5 ;  /* 0x000000ff061aa208 */ /* 0x000fe40006800000 */
[----:B------:R-:W-:-:S02]  /*0b30*/  @!P2 FSEL R27, R5, RZ, !P5 ;  /* 0x000000ff051ba208 */ /* 0x000fc40006800000 */
[----:B------:R-:W-:Y:S01]  /*0b40*/  FSETP.GEU.AND P5, PT, R62, 1.175494350822287508e-38, PT ;  /* 0x008000003e00780b */ /* 0x000fe20003fae000 */
[----:B------:R-:W-:Y:S01]  /*0b50*/  IMAD.MOV.U32 R8, RZ, RZ, 0x3e800000 ;  /* 0x3e800000ff087424 */ /* 0x000fe200078e00ff */
[----:B----4-:R-:W-:Y:S01]  /*0b60*/  FSETP.GT.AND P2, PT, R22, 8.50705917302346158658e+37, PT ;  /* 0x7e8000001600780b */ /* 0x010fe20003f44000 */
[----:B------:R-:W-:Y:S01]  /*0b70*/  FADD R39, R39, 0.0010000000474974513054 ;  /* 0x3a83126f27277421 */ /* 0x000fe20000000000 */
[----:B------:R-:W-:Y:S02]  /*0b80*/  @P6 FMUL R62, R62, 0.25 ;  /* 0x3e8000003e3e6820 */ /* 0x000fe40000400000 */
[----:B------:R-:W-:Y:S01]  /*0b90*/  FSEL R61, R8, 1, P6 ;  /* 0x3f800000083d7808 */ /* 0x000fe20003000000 */
[----:B0-----:R-:W0:Y:S01]  /*0ba0*/  MUFU.SQRT R16, R39 ;  /* 0x0000002700107308 */ /* 0x001e220000002000 */
[----:B------:R-:W-:Y:S01]  /*0bb0*/  FSETP.GEU.AND P6, PT, R22, 1.175494350822287508e-38, PT ;  /* 0x008000001600780b */ /* 0x000fe20003fce000 */
[----:B------:R-:W-:-:S04]  /*0bc0*/  FADD R42, R42, 0.0010000000474974513054 ;  /* 0x3a83126f2a2a7421 */ /* 0x000fc80000000000 */
[----:B------:R-:W-:Y:S01]  /*0bd0*/  @!P5 FMUL R62, R62, 16777216 ;  /* 0x4b8000003e3ed820 */ /* 0x000fe20000400000 */
[----:B------:R-:W-:Y:S01]  /*0be0*/  @!P5 FMUL R61, R61, 16777216 ;  /* 0x4b8000003d3dd820 */ /* 0x000fe20000400000 */
[C---:B---3--:R-:W-:Y:S01]  /*0bf0*/  FSETP.GT.AND P5, PT, R9.reuse, 8.50705917302346158658e+37, PT ;  /* 0x7e8000000900780b */ /* 0x048fe20003fa4000 */
[----:B------:R-:W3:Y:S01]  /*0c00*/  MUFU.SQRT R21, R42 ;  /* 0x0000002a00157308 */ /* 0x000ee20000002000 */
[----:B------:R-:W-:Y:S01]  /*0c10*/  @P2 FMUL R22, R22, 0.25 ;  /* 0x3e80000016162820 */ /* 0x000fe20000400000 */
[----:B------:R-:W-:Y:S02]  /*0c20*/  FSEL R67, R8, 1, P2 ;  /* 0x3f80000008437808 */ /* 0x000fe40001000000 */
[----:B------:R-:W-:Y:S01]  /*0c30*/  FSETP.GEU.AND P2, PT, R9, 1.175494350822287508e-38, PT ;  /* 0x008000000900780b */ /* 0x000fe20003f4e000 */
[----:B------:R-:W-:Y:S01]  /*0c40*/  FADD R20, R20, 0.0010000000474974513054 ;  /* 0x3a83126f14147421 */ /* 0x000fe20000000000 */
[----:B------:R-:W-:Y:S01]  /*0c50*/  @!P6 FMUL R22, R22, 16777216 ;  /* 0x4b8000001616e820 */ /* 0x000fe20000400000 */
[----:B------:R-:W-:Y:S01]  /*0c60*/  @!P6 FMUL R67, R67, 16777216 ;  /* 0x4b8000004343e820 */ /* 0x000fe20000400000 */
[----:B0-----:R-:W-:Y:S01]  /*0c70*/  FSETP.GT.AND P6, PT, R16, 8.50705917302346158658e+37, PT ;  /* 0x7e8000001000780b */ /* 0x001fe20003fc4000 */
[----:B------:R-:W0:Y:S01]  /*0c80*/  MUFU.SQRT R6, R20 ;  /* 0x0000001400067308 */ /* 0x000e220000002000 */
[----:B------:R-:W-:-:S02]  /*0c90*/  FSEL R57, R8, 1, P5 ;  /* 0x3f80000008397808 */ /* 0x000fc40002800000 */
[----:B------:R-:W-:Y:S01]  /*0ca0*/  @P5 FMUL R9, R9, 0.25 ;  /* 0x3e80000009095820 */ /* 0x000fe20000400000 */
[----:B------:R-:W-:Y:S01]  /*0cb0*/  FSETP.GEU.AND P5, PT, R16, 1.175494350822287508e-38, PT ;  /* 0x008000001000780b */ /* 0x000fe20003fae000 */
[----:B------:R-:W-:-:S03]  /*0cc0*/  FADD R43, R43, 0.0010000000474974513054 ;  /* 0x3a83126f2b2b7421 */ /* 0x000fc60000000000 */
[----:B------:R-:W-:Y:S01]  /*0cd0*/  @!P2 FMUL R9, R9, 16777216 ;  /* 0x4b8000000909a820 */ /* 0x000fe20000400000 */
[----:B------:R-:W-:Y:S01]  /*0ce0*/  @!P2 FMUL R57, R57, 16777216 ;  /* 0x4b8000003939a820 */ /* 0x000fe20000400000 */
[C---:B---3--:R-:W-:Y:S01]  /*0cf0*/  FSETP.GT.AND P2, PT, R21.reuse, 8.50705917302346158658e+37, PT ;  /* 0x7e8000001500780b */ /* 0x048fe20003f44000 */
[----:B------:R-:W3:Y:S01]  /*0d00*/  MUFU.SQRT R64, R43 ;  /* 0x0000002b00407308 */ /* 0x000ee20000002000 */
[----:B------:R-:W-:Y:S01]  /*0d10*/  FSEL R56, R8, 1, P6 ;  /* 0x3f80000008387808 */ /* 0x000fe20003000000 */
[----:B------:R-:W-:Y:S01]  /*0d20*/  @P6 FMUL R16, R16, 0.25 ;  /* 0x3e80000010106820 */ /* 0x000fe20000400000 */
[----:B------:R-:W-:Y:S01]  /*0d30*/  FSETP.GEU.AND P6, PT, R21, 1.175494350822287508e-38, PT ;  /* 0x008000001500780b */ /* 0x000fe20003fce000 */
[----:B------:R-:W-:Y:S02]  /*0d40*/  FADD R45, R45, 0.0010000000474974513054 ;  /* 0x3a83126f2d2d7421 */ /* 0x000fe40000000000 */
[----:B------:R-:W-:Y:S01]  /*0d50*/  @!P5 FMUL R16, R16, 16777216 ;  /* 0x4b8000001010d820 */ /* 0x000fe20000400000 */
[----:B------:R-:W-:Y:S01]  /*0d60*/  @!P5 FMUL R56, R56, 16777216 ;  /* 0x4b8000003838d820 */ /* 0x000fe20000400000 */
[----:B0-----:R-:W-:Y:S01]  /*0d70*/  FSETP.GT.AND P5, PT, R6, 8.50705917302346158658e+37, PT ;  /* 0x7e8000000600780b */ /* 0x001fe20003fa4000 */
[----:B------:R-:W0:Y:S01]  /*0d80*/  MUFU.SQRT R63, R45 ;  /* 0x0000002d003f7308 */ /* 0x000e220000002000 */
[----:B------:R-:W-:-:S02]  /*0d90*/  FSEL R23, R8, 1, P2 ;  /* 0x3f80000008177808 */ /* 0x000fc40001000000 */
[----:B------:R-:W-:Y:S01]  /*0da0*/  @P2 FMUL R21, R21, 0.25 ;  /* 0x3e80000015152820 */ /* 0x000fe20000400000 */
[----:B------:R-:W-:Y:S01]  /*0db0*/  FSETP.GEU.AND P2, PT, R6, 1.175494350822287508e-38, PT ;  /* 0x008000000600780b */ /* 0x000fe20003f4e000 */
[----:B--2---:R-:W-:Y:S02]  /*0dc0*/  FADD R46, R46, 0.0010000000474974513054 ;  /* 0x3a83126f2e2e7421 */ /* 0x004fe40000000000 */
[----:B------:R-:W-:Y:S01]  /*0dd0*/  @!P6 FMUL R21, R21, 16777216 ;  /* 0x4b8000001515e820 */ /* 0x000fe20000400000 */
[----:B------:R-:W-:Y:S01]  /*0de0*/  @!P6 FMUL R23, R23, 16777216 ;  /* 0x4b8000001717e820 */ /* 0x000fe20000400000 */
[----:B---3--:R-:W-:Y:S01]  /*0df0*/  FSETP.GT.AND P6, PT, R64, 8.50705917302346158658e+37, PT ;  /* 0x7e8000004000780b */ /* 0x008fe20003fc4000 */
[----:B------:R-:W2:Y:S01]  /*0e00*/  MUFU.SQRT R65, R46 ;  /* 0x0000002e00417308 */ /* 0x000ea20000002000 */
[----:B-1----:R-:W-:Y:S01]  /*0e10*/  FSEL R18, R8, 1, P5 ;  /* 0x3f80000008127808 */ /* 0x002fe20002800000 */
[----:B------:R-:W-:Y:S01]  /*0e20*/  @P5 FMUL R6, R6, 0.25 ;  /* 0x3e80000006065820 */ /* 0x000fe20000400000 */
[----:B------:R-:W-:Y:S01]  /*0e30*/  FSETP.GEU.AND P5, PT, R64, 1.175494350822287508e-38, PT ;  /* 0x008000004000780b */ /* 0x000fe20003fae000 */
[----:B------:R-:W-:-:S03]  /*0e40*/  FADD R47, R47, 0.0010000000474974513054 ;  /* 0x3a83126f2f2f7421 */ /* 0x000fc60000000000 */
[----:B------:R-:W-:Y:S01]  /*0e50*/  @!P2 FMUL R6, R6, 16777216 ;  /* 0x4b8000000606a820 */ /* 0x000fe20000400000 */
[----:B------:R-:W-:Y:S01]  /*0e60*/  @!P2 FMUL R18, R18, 16777216 ;  /* 0x4b8000001212a820 */ /* 0x000fe20000400000 */
[C---:B0-----:R-:W-:Y:S01]  /*0e70*/  FSETP.GT.AND P2, PT, R63.reuse, 8.50705917302346158658e+37, PT ;  /* 0x7e8000003f00780b */ /* 0x041fe20003f44000 */
[----:B------:R-:W0:Y:S01]  /*0e80*/  MUFU.SQRT R17, R47 ;  /* 0x0000002f00117308 */ /* 0x000e220000002000 */
[----:B------:R-:W-:Y:S01]  /*0e90*/  FSEL R10, R8, 1, P6 ;  /* 0x3f800000080a7808 */ /* 0x000fe20003000000 */
[----:B------:R-:W-:Y:S01]  /*0ea0*/  @P6 FMUL R64, R64, 0.25 ;  /* 0x3e80000040406820 */ /* 0x000fe20000400000 */
[----:B------:R-:W-:Y:S01]  /*0eb0*/  FSETP.GEU.AND P6, PT, R63, 1.175494350822287508e-38, PT ;  /* 0x008000003f00780b */ /* 0x000fe20003fce000 */
[----:B------:R-:W-:Y:S02]  /*0ec0*/  FADD R48, R48, 0.0010000000474974513054 ;  /* 0x3a83126f30307421 */ /* 0x000fe40000000000 */
[----:B------:R-:W-:Y:S01]  /*0ed0*/  @!P5 FMUL R64, R64, 16777216 ;  /* 0x4b8000004040d820 */ /* 0x000fe20000400000 */
[----:B------:R-:W-:Y:S01]  /*0ee0*/  @!P5 FMUL R10, R10, 16777216 ;  /* 0x4b8000000a0ad820 */ /* 0x000fe20000400000 */
[----:B--2---:R-:W-:Y:S01]  /*0ef0*/  FSETP.GT.AND P5, PT, R65, 8.50705917302346158658e+37, PT ;  /* 0x7e8000004100780b */ /* 0x004fe20003fa4000 */
[----:B------:R-:W1:Y:S01]  /*0f00*/  MUFU.SQRT R19, R48 ;  /* 0x0000003000137308 */ /* 0x000e620000002000 */
[----:B------:R-:W-:Y:S01]  /*0f10*/  FSEL R8, R8, 1, P2 ;  /* 0x3f80000008087808 */ /* 0x000fe20001000000 */
[----:B------:R-:W-:-:S02]  /*0f20*/  IMAD.MOV.U32 R42, RZ, RZ, 0x3e800000 ;  /* 0x3e800000ff2a7424 */ /* 0x000fc400078e00ff */
[----:B------:R-:W-:Y:S01]  /*0f30*/  @P2 FMUL R63, R63, 0.25 ;  /* 0x3e8000003f3f2820 */ /* 0x000fe20000400000 */
[----:B------:R-:W-:Y:S01]  /*0f40*/  FSETP.GEU.AND P2, PT, R65, 1.175494350822287508e-38, PT ;  /* 0x008000004100780b */ /* 0x000fe20003f4e000 */
[----:B------:R-:W-:Y:S01]  /*0f50*/  FADD R49, R49, 0.0010000000474974513054 ;  /* 0x3a83126f31317421 */ /* 0x000fe20000000000 */
[----:B------:R-:W-:Y:S01]  /*0f60*/  FADD R50, R50, 0.0010000000474974513054 ;  /* 0x3a83126f32327421 */ /* 0x000fe20000000000 */
[----:B------:R-:W-:Y:S01]  /*0f70*/  @!P6 FMUL R63, R63, 16777216 ;  /* 0x4b8000003f3fe820 */ /* 0x000fe20000400000 */
[----:B------:R-:W-:Y:S01]  /*0f80*/  @!P6 FMUL R8, R8, 16777216 ;  /* 0x4b8000000808e820 */ /* 0x000fe20000400000 */
[----:B0-----:R-:W-:Y:S01]  /*0f90*/  FSETP.GT.AND P6, PT, R17, 8.50705917302346158658e+37, PT ;  /* 0x7e8000001100780b */ /* 0x001fe20003fc4000 */
[----:B------:R-:W0:Y:S01]  /*0fa0*/  MUFU.SQRT R20, R49 ;  /* 0x0000003100147308 */ /* 0x000e220000002000 */
[----:B------:R-:W-:Y:S01]  /*0fb0*/  FSEL R13, R42, 1, P5 ;  /* 0x3f8000002a0d7808 */ /* 0x000fe20002800000 */
[----:B------:R-:W-:Y:S01]  /*0fc0*/  @P5 FMUL R65, R65, 0.25 ;  /* 0x3e80000041415820 */ /* 0x000fe20000400000 */
[----:B------:R-:W-:Y:S01]  /*0fd0*/  FSETP.GEU.AND P5, PT, R17, 1.175494350822287508e-38, PT ;  /* 0x008000001100780b */ /* 0x000fe20003fae000 */
[----:B------:R-:W-:Y:S01]  /*0fe0*/  FADD R51, R51, 0.0010000000474974513054 ;  /* 0x3a83126f33337421 */ /* 0x000fe20000000000 */
[----:B------:R-:W-:Y:S01]  /*0ff0*/  FADD R52, R52, 0.0010000000474974513054 ;  /* 0x3a83126f34347421 */ /* 0x000fe20000000000 */
[----:B------:R-:W-:Y:S01]  /*1000*/  FADD R3, R3, 0.0010000000474974513054 ;  /* 0x3a83126f03037421 */ /* 0x000fe20000000000 */
[----:B------:R-:W-:Y:S01]  /*1010*/  @!P2 FMUL R65, R65, 16777216 ;  /* 0x4b8000004141a820 */ /* 0x000fe20000400000 */
[----:B------:R-:W-:Y:S01]  /*1020*/  @!P2 FMUL R13, R13, 16777216 ;  /* 0x4b8000000d0da820 */ /* 0x000fe20000400000 */
[----:B-1----:R-:W-:Y:S01]  /*1030*/  FSETP.GT.AND P2, PT, R19, 8.50705917302346158658e+37, PT ;  /* 0x7e8000001300780b */ /* 0x002fe20003f44000 */
[----:B------:R-:W-:Y:S01]  /*1040*/  IMAD R37, R53, -0x6100, R0 ;  /* 0xffff9f0035257824 */ /* 0x000fe200078e0200 */
[----:B------:R-:W-:Y:S01]  /*1050*/  FSEL R58, R42, 1, P6 ;  /* 0x3f8000002a3a7808 */ /* 0x000fe20003000000 */
[----:B------:R-:W-:Y:S01]  /*1060*/  @P6 FMUL R17, R17, 0.25 ;  /* 0x3e80000011116820 */ /* 0x000fe20000400000 */
[----:B------:R-:W1:Y:S01]  /*1070*/  MUFU.SQRT R12, R50 ;  /* 0x00000032000c7308 */ /* 0x000e620000002000 */
[----:B------:R-:W-:Y:S01]  /*1080*/  FSETP.GEU.AND P6, PT, R19, 1.175494350822287508e-38, PT ;  /* 0x008000001300780b */ /* 0x000fe20003fce000 */
[----:B------:R-:W2:Y:S01]  /*1090*/  LDC.64 R46, c[0x0][0x210] ;  /* 0x00008400ff2e7b82 */ /* 0x000ea20000000a00 */
[----:B------:R-:W-:Y:S01]  /*10a0*/  @!P5 FMUL R17, R17, 16777216 ;  /* 0x4b8000001111d820 */ /* 0x000fe20000400000 */
[----:B------:R-:W-:Y:S01]  /*10b0*/  @!P5 FMUL R58, R58, 16777216 ;  /* 0x4b8000003a3ad820 */ /* 0x000fe20000400000 */
[----:B0-----:R-:W-:-:S02]  /*10c0*/  FSETP.GT.AND P5, PT, R20, 8.50705917302346158658e+37, PT ;  /* 0x7e8000001400780b */ /* 0x001fc40003fa4000 */
[----:B------:R-:W-:Y:S01]  /*10d0*/  FSEL R59, R42, 1, P2 ;  /* 0x3f8000002a3b7808 */ /* 0x000fe20001000000 */
[----:B------:R-:W0:Y:S01]  /*10e0*/  MUFU.SQRT R15, R51 ;  /* 0x00000033000f7308 */ /* 0x000e220000002000 */
[----:B------:R-:W-:Y:S01]  /*10f0*/  @P2 FMUL R19, R19, 0.25 ;  /* 0x3e80000013132820 */ /* 0x000fe20000400000 */
[----:B------:R-:W-:Y:S02]  /*1100*/  FSETP.GEU.AND P2, PT, R20, 1.175494350822287508e-38, PT ;  /* 0x008000001400780b */ /* 0x000fe40003f4e000 */
[----:B------:R-:W-:Y:S02]  /*1110*/  FSEL R11, R42, 1, P5 ;  /* 0x3f8000002a0b7808 */ /* 0x000fe40002800000 */
[----:B------:R-:W-:Y:S01]  /*1120*/  @!P6 FMUL R19, R19, 16777216 ;  /* 0x4b8000001313e820 */ /* 0x000fe20000400000 */
[----:B------:R-:W-:Y:S01]  /*1130*/  @!P6 FMUL R59, R59, 16777216 ;  /* 0x4b8000003b3be820 */ /* 0x000fe20000400000 */
[----:B-1----:R-:W-:Y:S02]  /*1140*/  FSETP.GT.AND P6, PT, R12, 8.50705917302346158658e+37, PT ;  /* 0x7e8000000c00780b */ /* 0x002fe40003fc4000 */
[----:B------:R-:W-:Y:S01]  /*1150*/  @P5 FMUL R20, R20, 0.25 ;  /* 0x3e80000014145820 */ /* 0x000fe20000400000 */
[----:B------:R-:W1:Y:S01]  /*1160*/  MUFU.SQRT R5, R52 ;  /* 0x0000003400057308 */ /* 0x000e620000002000 */
[----:B------:R-:W-:-:S03]  /*1170*/  FSETP.GEU.AND P5, PT, R12, 1.175494350822287508e-38, PT ;  /* 0x008000000c00780b */ /* 0x000fc60003fae000 */
[----:B------:R-:W-:Y:S01]  /*1180*/  @!P2 FMUL R20, R20, 16777216 ;  /* 0x4b8000001414a820 */ /* 0x000fe20000400000 */
[----:B------:R-:W-:Y:S01]  /*1190*/  @!P2 FMUL R11, R11, 16777216 ;  /* 0x4b8000000b0ba820 */ /* 0x000fe20000400000 */
[----:B0-----:R-:W-:Y:S02]  /*11a0*/  FSETP.GT.AND P2, PT, R15, 8.50705917302346158658e+37, PT ;  /* 0x7e8000000f00780b */ /* 0x001fe40003f44000 */
[----:B------:R-:W0:Y:S01]  /*11b0*/  MUFU.SQRT R3, R3 ;  /* 0x0000000300037308 */ /* 0x000e220000002000 */
[----:B------:R-:W-:Y:S01]  /*11c0*/  FSEL R14, R42, 1, P6 ;  /* 0x3f8000002a0e7808 */ /* 0x000fe20003000000 */
[----:B------:R-:W-:Y:S01]  /*11d0*/  @P6 FMUL R12, R12, 0.25 ;  /* 0x3e8000000c0c6820 */ /* 0x000fe20000400000 */
[----:B------:R-:W-:Y:S01]  /*11e0*/  IMAD.IADD R48, R37, 0x1, R4 ;  /* 0x0000000125307824 */ /* 0x000fe200078e0204 */
[----:B------:R-:W-:Y:S01]  /*11f0*/  FSETP.GEU.AND P6, PT, R15, 1.175494350822287508e-38, PT ;  /* 0x008000000f00780b */ /* 0x000fe20003fce000 */
[----:B------:R-:W3:Y:S01]  /*1200*/  LDC.64 R36, c[0x0][0x230] ;  /* 0x00008c00ff247b82 */ /* 0x000ee20000000a00 */
[----:B------:R-:W-:Y:S01]  /*1210*/  @!P5 FMUL R12, R12, 16777216 ;  /* 0x4b8000000c0cd820 */ /* 0x000fe20000400000 */
[----:B------:R-:W-:Y:S01]  /*1220*/  @!P5 FMUL R14, R14, 16777216 ;  /* 0x4b8000000e0ed820 */ /* 0x000fe20000400000 */
[----:B-1----:R-:W-:-:S02]  /*1230*/  FSETP.GT.AND P5, PT, R5, 8.50705917302346158658e+37, PT ;  /* 0x7e8000000500780b */ /* 0x002fc40003fa4000 */
[----:B------:R-:W-:Y:S01]  /*1240*/  FSEL R66, R42, 1, P2 ;  /* 0x3f8000002a427808 */ /* 0x000fe20001000000 */
[----:B------:R-:W-:Y:S01]  /*1250*/  @P2 FMUL R15, R15, 0.25 ;  /* 0x3e8000000f0f2820 */ /* 0x000fe20000400000 */
[----:B------:R-:W-:Y:S02]  /*1260*/  SEL R103, R30, RZ, P4 ;  /* 0x000000ff1e677207 */ /* 0x000fe40002000000 */
[----:B------:R-:W-:Y:S02]  /*1270*/  SEL R99, R31, RZ, P4 ;  /* 0x000000ff1f637207 */ /* 0x000fe40002000000 */
[----:B0-----:R-:W-:Y:S01]  /*1280*/  FSETP.GT.AND P2, PT, R3, 8.50705917302346158658e+37, PT ;  /* 0x7e8000000300780b */ /* 0x001fe20003f44000 */
[----:B------:R-:W0:Y:S01]  /*1290*/  LDC.64 R30, c[0x0][0x240] ;  /* 0x00009000ff1e7b82 */ /* 0x000e220000000a00 */
[----:B------:R-:W-:Y:S02]  /*12a0*/  IMAD R39, R123, -0x6100, R38 ;  /* 0xffff9f007b277824 */ /* 0x000fe400078e0226 */
[----:B------:R-:W-:Y:S01]  /*12b0*/  @!P6 FMUL R15, R15, 16777216 ;  /* 0x4b8000000f0fe820 */ /* 0x000fe20000400000 */
[----:B------:R-:W-:Y:S01]  /*12c0*/  @!P6 FMUL R66, R66, 16777216 ;  /* 0x4b8000004242e820 */ /* 0x000fe20000400000 */
[C---:B------:R-:W-:Y:S01]  /*12d0*/  FSETP.GEU.AND P6, PT, R5.reuse, 1.175494350822287508e-38, PT ;  /* 0x008000000500780b */ /* 0x040fe20003fce000 */
[----:B------:R-:W-:Y:S01]  /*12e0*/  @P5 FMUL R5, R5, 0.25 ;  /* 0x3e80000005055820 */ /* 0x000fe20000400000 */
[----:B------:R-:W-:Y:S01]  /*12f0*/  FSEL R4, R42, 1, P5 ;  /* 0x3f8000002a047808 */ /* 0x000fe20002800000 */
[----:B------:R-:W-:Y:S01]  /*1300*/  IMAD.IADD R39, R39, 0x1, R2 ;  /* 0x0000000127277824 */ /* 0x000fe200078e0202 */
[----:B------:R-:W-:-:S02]  /*1310*/  FSETP.GEU.AND P5, PT, R3, 1.175494350822287508e-38, PT ;  /* 0x008000000300780b */ /* 0x000fc40003fae000 */
[----:B------:R-:W-:Y:S01]  /*1320*/  FSEL R2, R42, 1, P2 ;  /* 0x3f8000002a027808 */ /* 0x000fe20001000000 */
[----:B------:R-:W-:Y:S01]  /*1330*/  @P2 FMUL R3, R3, 0.25 ;  /* 0x3e80000003032820 */ /* 0x000fe20000400000 */
[----:B------:R-:W-:Y:S01]  /*1340*/  ISETP.GE.AND P2, PT, R41, 0x400, PT ;  /* 0x000004002900780c */ /* 0x000fe20003f46270 */
[----:B------:R-:W-:Y:S01]  /*1350*/  IMAD R53, R53, -0x1c80, R48 ;  /* 0xffffe38035357824 */ /* 0x000fe200078e0230 */
[----:B------:R-:W-:Y:S01]  /*1360*/  SEL R100, R28, RZ, P4 ;  /* 0x000000ff1c647207 */ /* 0x000fe20002000000 */
[----:B--2---:R-:W-:Y:S01]  /*1370*/  IMAD.WIDE R48, R48, 0x4, R46 ;  /* 0x0000000430307825 */ /* 0x004fe200078e022e */
[----:B------:R-:W-:Y:S02]  /*1380*/  SEL R102, R29, RZ, P4 ;  /* 0x000000ff1d667207 */ /* 0x000fe40002000000 */
[----:B------:R-:W-:Y:S01]  /*1390*/  ISETP.LT.AND P4, PT, R38, 0x18400, !P2 ;  /* 0x000184002600780c */ /* 0x000fe20005781270 */
[----:B------:R-:W-:Y:S01]  /*13a0*/  IMAD R123, R123, -0x1c80, R39 ;  /* 0xffffe3807b7b7824 */ /* 0x000fe200078e0227 */
[----:B------:R-:W1:Y:S01]  /*13b0*/  LDC.64 R28, c[0x0][0x248] ;  /* 0x00009200ff1c7b82 */ /* 0x000e620000000a00 */
[----:B------:R-:W-:-:S04]  /*13c0*/  IMAD.WIDE R46, R39, 0x4, R46 ;  /* 0x00000004272e7825 */ /* 0x000fc800078e022e */
[----:B---3--:R-:W-:-:S04]  /*13d0*/  IMAD.WIDE R38, R60, 0x4, R36 ;  /* 0x000000043c267825 */ /* 0x008fc800078e0224 */
[C---:B------:R-:W-:Y:S01]  /*13e0*/  IMAD.WIDE R42, R41.reuse, 0x4, R36 ;  /* 0x00000004292a7825 */ /* 0x040fe200078e0224 */
[----:B------:R-:W2:Y:S03]  /*13f0*/  @!P1 LDG.E.EL R69, desc[UR4][R38.64] ;  /* 0x0000000426459981 */ /* 0x000ea6000c2e1900 */
[--C-:B0-----:R-:W-:Y:S01]  /*1400*/  IMAD.WIDE R36, R60, 0x4, R30.reuse ;  /* 0x000000043c247825 */ /* 0x101fe200078e021e */
[----:B------:R-:W3:Y:S04]  /*1410*/  @!P1 LDG.E.EL R68, desc[UR4][R38.64] ;  /* 0x0000000426449981 */ /* 0x000ee8000c2e1900 */
[----:B------:R-:W4:Y:S04]  /*1420*/  @!P1 LDG.E.EL R71, desc[UR4][R38.64] ;  /* 0x0000000426479981 */ /* 0x000f28000c2e1900 */
[----:B------:R0:W5:Y:S04]  /*1430*/  @!P1 LDG.E.EL R70, desc[UR4][R38.64] ;  /* 0x0000000426469981 */ /* 0x000168000c2e1900 */
[----:B------:R-:W2:Y:S04]  /*1440*/  @!P1 LDG.E.EL R72, desc[UR4][R36.64] ;  /* 0x0000000424489981 */ /* 0x000ea8000c2e1900 */
[----:B------:R-:W2:Y:S01]  /*1450*/  @!P1 LDG.E.EL R73, desc[UR4][R36.64] ;  /* 0x0000000424499981 */ /* 0x000ea2000c2e1900 */
[----:B0-----:R-:W-:-:S02]  /*1460*/  IMAD.WIDE R38, R41, 0x4, R30 ;  /* 0x0000000429267825 */ /* 0x001fc400078e021e */
[----:B------:R-:W0:Y:S01]  /*1470*/  LDC.64 R30, c[0x0][0x250] ;  /* 0x00009400ff1e7b82 */ /* 0x000e220000000a00 */
[----:B------:R-:W2:Y:S04]  /*1480*/  @!P1 LDG.E.EL R74, desc[UR4][R36.64] ;  /* 0x00000004244a9981 */ /* 0x000ea8000c2e1900 */
[----:B------:R1:W2:Y:S04]  /*1490*/  @!P1 LDG.E.EL R75, desc[UR4][R36.64] ;  /* 0x00000004244b9981 */ /* 0x0002a8000c2e1900 */
[----:B------:R-:W2:Y:S04]  /*14a0*/  @!P0 LDG.E.EL R115, desc[UR4][R38.64] ;  /* 0x0000000426738981 */ /* 0x000ea8000c2e1900 */
[----:B------:R-:W2:Y:S01]  /*14b0*/  @!P0 LDG.E.EL R111, desc[UR4][R38.64] ;  /* 0x00000004266f8981 */ /* 0x000ea2000c2e1900 */
[----:B-1----:R-:W-:-:S03]  /*14c0*/  IMAD.WIDE R36, R60, 0x4, R28 ;  /* 0x000000043c247825 */ /* 0x002fc600078e021c */
[----:B------:R-:W2:Y:S04]  /*14d0*/  @!P0 LDG.E.EL R116, desc[UR4][R38.64] ;  /* 0x0000000426748981 */ /* 0x000ea8000c2e1900 */
[----:B------:R1:W2:Y:S04]  /*14e0*/  @!P0 LDG.E.EL R112, desc[UR4][R38.64] ;  /* 0x0000000426708981 */ /* 0x0002a8000c2e1900 */
[----:B------:R-:W2:Y:S04]  /*14f0*/  @!P1 LDG.E.EL R77, desc[UR4][R36.64] ;  /* 0x00000004244d9981 */ /* 0x000ea8000c2e1900 */
[----:B------:R-:W2:Y:S01]  /*1500*/  @!P1 LDG.E.EL R76, desc[UR4][R36.64] ;  /* 0x00000004244c9981 */ /* 0x000ea2000c2e1900 */
[----:B-1----:R-:W-:-:S02]  /*1510*/  IMAD.WIDE R38, R41, 0x4, R28 ;  /* 0x0000000429267825 */ /* 0x002fc400078e021c */
[----:B------:R-:W1:Y:S01]  /*1520*/  LDC.64 R28, c[0x0][0x260] ;  /* 0x00009800ff1c7b82 */ /* 0x000e620000000a00 */
[----:B------:R-:W2:Y:S04]  /*1530*/  @!P1 LDG.E.EL R81, desc[UR4][R36.64] ;  /* 0x0000000424519981 */ /* 0x000ea8000c2e1900 */
[----:B------:R0:W2:Y:S04]  /*1540*/  @!P1 LDG.E.EL R80, desc[UR4][R36.64] ;  /* 0x0000000424509981 */ /* 0x0000a8000c2e1900 */
[----:B------:R-:W2:Y:S04]  /*1550*/  @!P0 LDG.E.EL R110, desc[UR4][R38.64] ;  /* 0x00000004266e8981 */ /* 0x000ea8000c2e1900 */
[----:B------:R-:W2:Y:S01]  /*1560*/  @!P0 LDG.E.EL R92, desc[UR4][R38.64] ;  /* 0x00000004265c8981 */ /* 0x000ea2000c2e1900 */
[----:B0-----:R-:W-:-:S03]  /*1570*/  IMAD.WIDE R36, R60, 0x4, R30 ;  /* 0x000000043c247825 */ /* 0x001fc600078e021e */
[----:B------:R-:W2:Y:S04]  /*1580*/  @!P0 LDG.E.EL R91, desc[UR4][R38.64] ;  /* 0x00000004265b8981 */ /* 0x000ea8000c2e1900 */
[----:B------:R0:W2:Y:S01]  /*1590*/  @!P0 LDG.E.EL R93, desc[UR4][R38.64] ;  /* 0x00000004265d8981 */ /* 0x0000a2000c2e1900 */
[----:B------:R-:W-:-:S03]  /*15a0*/  SEL R33, R33, RZ, P3 ;  /* 0x000000ff21217207 */ /* 0x000fc60001800000 */
[----:B------:R-:W2:Y:S01]  /*15b0*/  @!P0 LDG.E.EL R109, desc[UR4][R42.64] ;  /* 0x000000042a6d8981 */ /* 0x000ea2000c2e1900 */
[----:B------:R-:W-:-:S03]  /*15c0*/  SEL R34, R34, RZ, P3 ;  /* 0x000000ff22227207 */ /* 0x000fc60001800000 */
[----:B------:R-:W2:Y:S01]  /*15d0*/  @!P0 LDG.E.EL R114, desc[UR4][R42.64] ;  /* 0x000000042a728981 */ /* 0x000ea2000c2e1900 */
[----:B0-----:R-:W-:Y:S02]  /*15e0*/  IMAD.WIDE R38, R41, 0x4, R30 ;  /* 0x0000000429267825 */ /* 0x001fe400078e021e */
[----:B------:R-:W0:Y:S01]  /*15f0*/  LDC.64 R30, c[0x0][0x268] ;  /* 0x00009a00ff1e7b82 */ /* 0x000e220000000a00 */
[----:B------:R-:W2:Y:S04]  /*1600*/  @!P0 LDG.E.EL R113, desc[UR4][R42.64] ;  /* 0x000000042a718981 */ /* 0x000ea8000c2e1900 */
[----:B------:R1:W2:Y:S01]  /*1610*/  @!P0 LDG.E.EL R118, desc[UR4][R42.64] ;  /* 0x000000042a768981 */ /* 0x0002a2000c2e1900 */
[----:B------:R-:W-:Y:S01]  /*1620*/  @!P6 FMUL R5, R5, 16777216 ;  /* 0x4b8000000505e820 */ /* 0x000fe20000400000 */
[----:B------:R-:W-:Y:S01]  /*1630*/  @!P6 FMUL R4, R4, 16777216 ;  /* 0x4b8000000404e820 */ /* 0x000fe20000400000 */
[----:B------:R-:W-:Y:S01]  /*1640*/  CS2R R86, SRZ ;  /* 0x0000000000567805 */ /* 0x000fe2000001ff00 */
[----:B------:R-:W2:Y:S01]  /*1650*/  @!P1 LDG.E.EL R83, desc[UR4][R36.64] ;  /* 0x0000000424539981 */ /* 0x000ea2000c2e1900 */
[----:B------:R-:W-:-:S03]  /*1660*/  CS2R R88, SRZ ;  /* 0x0000000000587805 */ /* 0x000fc6000001ff00 */
[----:B------:R-:W2:Y:S01]  /*1670*/  @!P1 LDG.E.EL R82, desc[UR4][R36.64] ;  /* 0x0000000424529981 */ /* 0x000ea2000c2e1900 */
[----:B-1----:R-:W-:Y:S02]  /*1680*/  SEL R43, R32, RZ, P3 ;  /* 0x000000ff202b7207 */ /* 0x002fe40001800000 */
[----:B------:R-:W-:Y:S01]  /*1690*/  SEL R32, R35, RZ, P3 ;  /* 0x000000ff23207207 */ /* 0x000fe20001800000 */
[----:B------:R-:W2:Y:S01]  /*16a0*/  @!P1 LDG.E.EL R85, desc[UR4][R36.64] ;  /* 0x0000000424559981 */ /* 0x000ea2000c2e1900 */
[----:B------:R-:W-:-:S03]  /*16b0*/  ISETP.GE.AND P3, PT, R60, 0x5e0, PT ;  /* 0x000005e03c00780c */ /* 0x000fc60003f66270 */
[----:B------:R1:W2:Y:S01]  /*16c0*/  @!P1 LDG.E.EL R84, desc[UR4][R36.64] ;  /* 0x0000000424549981 */ /* 0x0002a2000c2e1900 */
[----:B------:R-:W-:Y:S02]  /*16d0*/  SEL R99, R99, R32, !P3 ;  /* 0x0000002063637207 */ /* 0x000fe40005800000 */
[----:B------:R-:W-:Y:S01]  /*16e0*/  SEL R103, R103, R34, !P3 ;  /* 0x0000002267677207 */ /* 0x000fe20005800000 */
[----:B------:R-:W2:Y:S01]  /*16f0*/  @!P0 LDG.E.EL R105, desc[UR4][R38.64] ;  /* 0x0000000426698981 */ /* 0x000ea2000c2e1900 */
[----:B------:R-:W-:Y:S02]  /*1700*/  SEL R102, R102, R33, !P3 ;  /* 0x0000002166667207 */ /* 0x000fe40005800000 */
[----:B------:R-:W-:Y:S01]  /*1710*/  SEL R100, R100, R43, !P3 ;  /* 0x0000002b64647207 */ /* 0x000fe20005800000 */
[----:B------:R-:W2:Y:S01]  /*1720*/  @!P0 LDG.E.EL R94, desc[UR4][R38.64] ;  /* 0x00000004265e8981 */ /* 0x000ea2000c2e1900 */
[----:B------:R-:W-:Y:S01]  /*1730*/  IADD3 R44, P3, R44, UR10, RZ ;  /* 0x0000000a2c2c7c10 */ /* 0x000fe2000ff7e0ff */
[C---:B-1----:R-:W-:Y:S01]  /*1740*/  IMAD.WIDE R36, R60.reuse, 0x4, R28 ;  /* 0x000000043c247825 */ /* 0x042fe200078e021c */
[----:B------:R-:W-:Y:S01]  /*1750*/  ISETP.GT.AND P6, PT, R60, 0x5f7, !P1 ;  /* 0x000005f73c00780c */ /* 0x000fe20004fc4270 */
[----:B------:R-:W2:Y:S01]  /*1760*/  @!P0 LDG.E.EL R107, desc[UR4][R38.64] ;  /* 0x00000004266b8981 */ /* 0x000ea2000c2e1900 */
[----:B------:R-:W-:-:S03]  /*1770*/  IADD3.X R45, R40, UR11, RZ, P3, !PT ;  /* 0x0000000b282d7c10 */ /* 0x000fc60009ffe4ff */
[----:B------:R1:W2:Y:S01]  /*1780*/  @!P0 LDG.E.EL R120, desc[UR4][R38.64] ;  /* 0x0000000426788981 */ /* 0x0002a2000c2e1900 */
[----:B------:R-:W-:Y:S01]  /*1790*/  ISETP.GE.AND P3, PT, R60, 0x400, PT ;  /* 0x000004003c00780c */ /* 0x000fe20003f66270 */
[----:B------:R-:W-:Y:S01]  /*17a0*/  @!P5 FMUL R3, R3, 16777216 ;  /* 0x4b8000000303d820 */ /* 0x000fe20000400000 */
[----:B------:R-:W-:Y:S01]  /*17b0*/  @!P5 FMUL R2, R2, 16777216 ;  /* 0x4b8000000202d820 */ /* 0x000fe20000400000 */
[----:B------:R-:W2:Y:S01]  /*17c0*/  @!P1 LDG.E.EL R86, desc[UR4][R36.64] ;  /* 0x0000000424569981 */ /* 0x000ea2000c2e1900 */
[----:B------:R-:W-:Y:S01]  /*17d0*/  IMAD.MOV.U32 R98, RZ, RZ, RZ ;  /* 0x000000ffff627224 */ /* 0x000fe200078e00ff */
[----:B------:R-:W-:Y:S01]  /*17e0*/  CS2R R96, SRZ ;  /* 0x0000000000607805 */ /* 0x000fe2000001ff00 */
[----:B------:R-:W-:Y:S01]  /*17f0*/  IMAD.MOV.U32 R101, RZ, RZ, RZ ;  /* 0x000000ffff657224 */ /* 0x000fe200078e00ff */
[----:B------:R-:W2:Y:S01]  /*1800*/  @!P1 LDG.E.EL R87, desc[UR4][R36.64] ;  /* 0x0000000424579981 */ /* 0x000ea2000c2e1900 */
[----:B-1----:R-:W-:Y:S01]  /*1810*/  IMAD.WIDE R38, R41, 0x4, R28 ;  /* 0x0000000429267825 */ /* 0x002fe200078e021c */
[----:B------:R-:W-:-:S02]  /*1820*/  ISETP.LT.AND P5, PT, R0, 0x18400, !P3 ;  /* 0x000184000000780c */ /* 0x000fc40005fa1270 */
[----:B------:R-:W2:Y:S01]  /*1830*/  @!P1 LDG.E.EL R88, desc[UR4][R36.64] ;  /* 0x0000000424589981 */ /* 0x000ea2000c2e1900 */
[----:B------:R-:W-:Y:S01]  /*1840*/  CS2R R32, SRZ ;  /* 0x0000000000207805 */ /* 0x000fe2000001ff00 */
[--C-:B0-----:R-:W-:Y:S01]  /*1850*/  IMAD.WIDE R28, R60, 0x4, R30.reuse ;  /* 0x000000043c1c7825 */ /* 0x101fe200078e021e */
[----:B------:R-:W-:Y:S01]  /*1860*/  CS2R R34, SRZ ;  /* 0x0000000000227805 */ /* 0x000fe2000001ff00 */
[----:B------:R0:W2:Y:S02]  /*1870*/  @!P1 LDG.E.EL R89, desc[UR4][R36.64] ;  /* 0x0000000424599981 */ /* 0x0000a4000c2e1900 */
[----:B------:R-:W-:Y:S02]  /*1880*/  IMAD.WIDE R30, R41, 0x4, R30 ;  /* 0x00000004291e7825 */ /* 0x000fe400078e021e */
[----:B------:R-:W2:Y:S04]  /*1890*/  @!P0 LDG.E.EL R108, desc[UR4][R38.64] ;  /* 0x00000004266c8981 */ /* 0x000ea8000c2e1900 */
[----:B------:R-:W2:Y:S01]  /*18a0*/  @!P0 LDG.E.EL R106, desc[UR4][R38.64] ;  /* 0x00000004266a8981 */ /* 0x000ea2000c2e1900 */
[----:B0-----:R-:W-:-:S03]  /*18b0*/  CS2R R36, SRZ ;  /* 0x0000000000247805 */ /* 0x001fc6000001ff00 */
[----:B------:R-:W2:Y:S04]  /*18c0*/  @!P0 LDG.E.EL R104, desc[UR4][R38.64] ;  /* 0x0000000426688981 */ /* 0x000ea8000c2e1900 */
[----:B------:R0:W2:Y:S01]  /*18d0*/  @!P0 LDG.E.EL R90, desc[UR4][R38.64] ;  /* 0x00000004265a8981 */ /* 0x0000a2000c2e1900 */
[----:B------:R-:W-:-:S03]  /*18e0*/  IMAD.WIDE R54, R53, 0x4, R124 ;  /* 0x0000000435367825 */ /* 0x000fc600078e027c */
[----:B------:R-:W2:Y:S04]  /*18f0*/  @!P1 LDG.E.EL R95, desc[UR4][R28.64] ;  /* 0x000000041c5f9981 */ /* 0x000ea8000c2e1900 */
[----:B------:R-:W2:Y:S01]  /*1900*/  @!P1 LDG.E.EL R98, desc[UR4][R28.64] ;  /* 0x000000041c629981 */ /* 0x000ea2000c2e1900 */
[----:B0-----:R-:W-:Y:S02]  /*1910*/  IMAD.MOV.U32 R38, RZ, RZ, RZ ;  /* 0x000000ffff267224 */ /* 0x001fe400078e00ff */
[----:B------:R-:W-:Y:S01]  /*1920*/  IMAD.MOV.U32 R39, RZ, RZ, RZ ;  /* 0x000000ffff277224 */ /* 0x000fe200078e00ff */
[----:B------:R-:W2:Y:S01]  /*1930*/  @!P1 LDG.E.EL R97, desc[UR4][R28.64] ;  /* 0x000000041c619981 */ /* 0x000ea2000c2e1900 */
[----:B------:R-:W-:-:S03]  /*1940*/  IMAD.WIDE R124, R123, 0x4, R124 ;  /* 0x000000047b7c7825 */ /* 0x000fc600078e027c */
[----:B------:R0:W2:Y:S04]  /*1950*/  @!P1 LDG.E.EL R96, desc[UR4][R28.64] ;  /* 0x000000041c609981 */ /* 0x0000a8000c2e1900 */
[----:B------:R-:W2:Y:S04]  /*1960*/  @!P0 LDG.E.EL R117, desc[UR4][R30.64] ;  /* 0x000000041e758981 */ /* 0x000ea8000c2e1900 */
[----:B------:R-:W2:Y:S01]  /*1970*/  @!P0 LDG.E.EL R119, desc[UR4][R30.64] ;  /* 0x000000041e778981 */ /* 0x000ea2000c2e1900 */
[----:B0-----:R-:W-:-:S03]  /*1980*/  CS2R R28, SRZ ;  /* 0x00000000001c7805 */ /* 0x001fc6000001ff00 */
[----:B------:R-:W2:Y:S04]  /*1990*/  @!P0 LDG.E.EL R121, desc[UR4][R30.64] ;  /* 0x000000041e798981 */ /* 0x000ea8000c2e1900 */
[----:B------:R0:W2:Y:S04]  /*19a0*/  @!P0 LDG.E.EL R101, desc[UR4][R30.64] ;  /* 0x000000041e658981 */ /* 0x0000a8000c2e1900 */
[----:B------:R1:W2:Y:S04]  /*19b0*/  @P6 LDG.E.128 R32, desc[UR4][R44.64+-0x7e00] ;  /* 0xff8200042c206981 */ /* 0x0002a8000c1e1d00 */
[----:B------:R1:W2:Y:S01]  /*19c0*/  @P4 LDG.E.128 R36, desc[UR4][R46.64] ;  /* 0x000000042e244981 */ /* 0x0002a2000c1e1d00 */
[----:B0-----:R-:W-:Y:S01]  /*19d0*/  CS2R R30, SRZ ;  /* 0x00000000001e7805 */ /* 0x001fe2000001ff00 */
[----:B-1----:R-:W-:-:S02]  /*19e0*/  IMAD.MOV.U32 R44, RZ, RZ, RZ ;  /* 0x000000ffff2c7224 */ /* 0x002fc400078e00ff */
[----:B------:R-:W-:-:S03]  /*19f0*/  IMAD.MOV.U32 R45, RZ, RZ, RZ ;  /* 0x000000ffff2d7224 */ /* 0x000fc600078e00ff */
[----:B------:R0:W3:Y:S01]  /*1a00*/  @P5 LDG.E.128 R28, desc[UR4][R48.64] ;  /* 0x00000004301c5981 */ /* 0x0000e2000c1e1d00 */
[----:B------:R-:W-:Y:S02]  /*1a10*/  CS2R R46, SRZ ;  /* 0x00000000002e7805 */ /* 0x000fe4000001ff00 */
[----:B------:R-:W-:Y:S01]  /*1a20*/  CS2R R50, SRZ ;  /* 0x0000000000327805 */ /* 0x000fe2000001ff00 */
[----:B------:R-:W-:-:S03]  /*1a30*/  IMAD.WIDE R122, R123, 0x4, R78 ;  /* 0x000000047b7a7825 */ /* 0x000fc600078e024e */
[----:B------:R-:W3:Y:S01]  /*1a40*/  @P4 LDG.E.128 R44, desc[UR4][R124.64] ;  /* 0x000000047c2c4981 */ /* 0x000ee2000c1e1d00 */
[----:B0-----:R-:W-:-:S06]  /*1a50*/  CS2R R48, SRZ ;  /* 0x0000000000307805 */ /* 0x001fcc000001ff00 */
[----:B------:R-:W4:Y:S01]  /*1a60*/  @P4 LDG.E.128 R48, desc[UR4][R122.64] ;  /* 0x000000047a304981 */ /* 0x000f22000c1e1d00 */
[----:B------:R-:W-:Y:S02]  /*1a70*/  CS2R R40, SRZ ;  /* 0x0000000000287805 */ /* 0x000fe4000001ff00 */
[----:B------:R-:W-:Y:S01]  /*1a80*/  CS2R R42, SRZ ;  /* 0x00000000002a7805 */ /* 0x000fe2000001ff00 */
[----:B------:R-:W-:Y:S01]  /*1a90*/  IMAD.WIDE R78, R53, 0x4, R78 ;  /* 0x00000004354e7825 */ /* 0x000fe200078e024e */
[----:B------:R-:W-:-:S04]  /*1aa0*/  CS2R R52, SRZ ;  /* 0x0000000000347805 */ /* 0x000fc8000001ff00 */
[----:B------:R0:W5:Y:S02]  /*1ab0*/  @P5 LDG.E.128 R40, desc[UR4][R54.64] ;  /* 0x0000000436285981 */ /* 0x000164000c1e1d00 */
[----:B0-----:R-:W-:-:S06]  /*1ac0*/  CS2R R54, SRZ ;  /* 0x0000000000367805 */ /* 0x001fcc000001ff00 */
[----:B------:R3:W5:Y:S01]  /*1ad0*/  @P5 LDG.E.128 R52, desc[UR4][R78.64] ;  /* 0x000000044e345981 */ /* 0x000762000c1e1d00 */
[----:B------:R-:W-:Y:S08]  /*1ae0*/  MUFU.RCP R125, R16 ;  /* 0x00000010007d7308 */ /* 0x000ff00000001000 */
[----:B------:R-:W0:Y:S08]  /*1af0*/  MUFU.RCP R5, R5 ;  /* 0x0000000500057308 */ /* 0x000e300000001000 */
[----:B------:R-:W1:Y:S08]  /*1b00*/  MUFU.RCP R3, R3 ;  /* 0x0000000300037308 */ /* 0x000e700000001000 */
[----:B------:R-:W-:Y:S08]  /*1b10*/  MUFU.RCP R124, R9 ;  /* 0x00000009007c7308 */ /* 0x000ff00000001000 */
[----:B------:R-:W0:Y:S08]  /*1b20*/  MUFU.RCP R9, R64 ;  /* 0x0000004000097308 */ /* 0x000e300000001000 */
[----:B------:R-:W1:Y:S08]  /*1b30*/  MUFU.RCP R63, R63 ;  /* 0x0000003f003f7308 */ /* 0x000e700000001000 */
[----:B------:R-:W1:Y:S01]  /*1b40*/  MUFU.RCP R21, R21 ;  /* 0x0000001500157308 */ /* 0x000e620000001000 */
[----:B0-----:R-:W-:Y:S01]  /*1b50*/  FMUL R5, R5, R4 ;  /* 0x0000000405057220 */ /* 0x001fe20000400000 */
[----:B-1----:R-:W-:Y:S01]  /*1b60*/  FMUL R3, R3, R2 ;  /* 0x0000000203037220 */ /* 0x002fe20000400000 */
[----:B------:R-:W-:-:S05]  /*1b70*/  FMUL R9, R9, R10 ;  /* 0x0000000a09097220 */ /* 0x000fca0000400000 */
[----:B------:R-:W0:Y:S01]  /*1b80*/  MUFU.RCP R20, R20 ;  /* 0x0000001400147308 */ /* 0x000e220000001000 */
[----:B------:R-:W-:Y:S01]  /*1b90*/  FMUL R63, R63, R8 ;  /* 0x000000083f3f7220 */ /* 0x000fe20000400000 */
[----:B------:R-:W-:-:S06]  /*1ba0*/  FMUL R21, R21, R23 ;  /* 0x0000001715157220 */ /* 0x000fcc0000400000 */
[----:B------:R-:W1:Y:S08]  /*1bb0*/  MUFU.RCP R19, R19 ;  /* 0x0000001300137308 */ /* 0x000e700000001000 */
[----:B------:R-:W1:Y:S08]  /*1bc0*/  MUFU.RCP R62, R62 ;  /* 0x0000003e003e7308 */ /* 0x000e700000001000 */
[----:B------:R-:W1:Y:S01]  /*1bd0*/  MUFU.RCP R22, R22 ;  /* 0x0000001600167308 */ /* 0x000e620000001000 */
[----:B------:R-:W-:Y:S01]  /*1be0*/  FMUL R124, R124, R57 ;  /* 0x000000397c7c7220 */ /* 0x000fe20000400000 */
[----:B------:R-:W-:Y:S01]  /*1bf0*/  FMUL R125, R125, R56 ;  /* 0x000000387d7d7220 */ /* 0x000fe20000400000 */
[----:B0-----:R-:W-:-:S05]  /*1c00*/  FMUL R20, R20, R11 ;  /* 0x0000000b14147220 */ /* 0x001fca0000400000 */
[----:B------:R-:W0:Y:S08]  /*1c10*/  MUFU.RCP R122, R65 ;  /* 0x00000041007a7308 */ /* 0x000e300000001000 */
[----:B------:R-:W0:Y:S01]  /*1c20*/  MUFU.RCP R17, R17 ;  /* 0x0000001100117308 */ /* 0x000e220000001000 */
[----:B-1----:R-:W-:Y:S01]  /*1c30*/  FMUL R19, R19, R59 ;  /* 0x0000003b13137220 */ /* 0x002fe20000400000 */
[----:B------:R-:W-:Y:S01]  /*1c40*/  FMUL R62, R62, R61 ;  /* 0x0000003d3e3e7220 */ /* 0x000fe20000400000 */
[----:B------:R-:W-:-:S05]  /*1c50*/  FMUL R22, R22, R67 ;  /* 0x0000004316167220 */ /* 0x000fca0000400000 */
[----:B------:R-:W1:Y:S01]  /*1c60*/  MUFU.RCP R15, R15 ;  /* 0x0000000f000f7308 */ /* 0x000e620000001000 */
[----:B0-----:R-:W-:Y:S01]  /*1c70*/  FMUL R122, R122, R13 ;  /* 0x0000000d7a7a7220 */ /* 0x001fe20000400000 */
[----:B------:R-:W-:Y:S01]  /*1c80*/  FMUL R17, R17, R58 ;  /* 0x0000003a11117220 */ /* 0x000fe20000400000 */
[----:B-1----:R-:W-:Y:S01]  /*1c90*/  FMUL R15, R15, R66 ;  /* 0x000000420f0f7220 */ /* 0x002fe20000400000 */
[----:B--2---:R-:W-:Y:S02]  /*1ca0*/  SEL R39, R39, RZ, P4 ;  /* 0x000000ff27277207 */ /* 0x004fe40002000000 */
[----:B------:R-:W-:Y:S02]  /*1cb0*/  SEL R16, R37, RZ, P4 ;  /* 0x000000ff25107207 */ /* 0x000fe40002000000 */
[----:B------:R-:W0:Y:S01]  /*1cc0*/  MUFU.RCP R37, R12 ;  /* 0x0000000c00257308 */ /* 0x000e220000001000 */
[----:B---3--:R-:W-:-:S05]  /*1cd0*/  SEL R78, R47, RZ, P4 ;  /* 0x000000ff2f4e7207 */ /* 0x008fca0002000000 */
[----:B------:R-:W-:Y:S01]  /*1ce0*/  FADD R47, R39, R78 ;  /* 0x0000004e272f7221 */ /* 0x000fe20000000000 */
[----:B----4-:R-:W-:Y:S02]  /*1cf0*/  SEL R78, R51, RZ, P4 ;  /* 0x000000ff334e7207 */ /* 0x010fe40002000000 */
[----:B------:R-:W-:Y:S02]  /*1d00*/  SEL R51, R45, RZ, P4 ;  /* 0x000000ff2d337207 */ /* 0x000fe40002000000 */
[----:B------:R-:W-:Y:S01]  /*1d10*/  SEL R36, R36, RZ, P4 ;  /* 0x000000ff24247207 */ /* 0x000fe20002000000 */
[----:B------:R-:W-:Y:S01]  /*1d20*/  @!P2 FADD R27, R78, R47 ;  /* 0x0000002f4e1ba221 */ /* 0x000fe20000000000 */
[----:B------:R-:W-:Y:S02]  /*1d30*/  SEL R38, R38, RZ, P4 ;  /* 0x000000ff26267207 */ /* 0x000fe40002000000 */
[----:B------:R-:W-:Y:S02]  /*1d40*/  SEL R47, R46, RZ, P4 ;  /* 0x000000ff2e2f7207 */ /* 0x000fe40002000000 */
[----:B------:R-:W-:-:S02]  /*1d50*/  SEL R45, R44, RZ, P4 ;  /* 0x000000ff2c2d7207 */ /* 0x000fc40002000000 */
[----:B------:R-:W-:Y:S01]  /*1d60*/  SEL R48, R48, RZ, P4 ;  /* 0x000000ff30307207 */ /* 0x000fe20002000000 */
[----:B------:R-:W-:Y:S01]  /*1d70*/  FADD R47, R38, R47 ;  /* 0x0000002f262f7221 */ /* 0x000fe20000000000 */
[----:B------:R-:W-:Y:S01]  /*1d80*/  SEL R50, R50, RZ, P4 ;  /* 0x000000ff32327207 */ /* 0x000fe20002000000 */
[----:B------:R-:W-:Y:S01]  /*1d90*/  FADD R45, R36, R45 ;  /* 0x0000002d242d7221 */ /* 0x000fe20000000000 */
[----:B------:R-:W-:Y:S02]  /*1da0*/  SEL R49, R49, RZ, P4 ;  /* 0x000000ff31317207 */ /* 0x000fe40002000000 */
[----:B------:R-:W-:Y:S01]  /*1db0*/  ISETP.GE.AND P4, PT, R60, 0x5f8, PT ;  /* 0x000005f83c00780c */ /* 0x000fe20003f86270 */
[----:B------:R-:W-:Y:S01]  /*1dc0*/  @!P2 FADD R26, R50, R47 ;  /* 0x0000002f321aa221 */ /* 0x000fe20000000000 */
[----:B------:R-:W-:Y:S01]  /*1dd0*/  @!P2 FADD R24, R48, R45 ;  /* 0x0000002d3018a221 */ /* 0x000fe20000000000 */
[----:B------:R1:W2:Y:S01]  /*1de0*/  MUFU.RCP R39, R6 ;  /* 0x0000000600277308 */ /* 0x0002a20000001000 */
[----:B-----5:R-:W-:Y:S01]  /*1df0*/  SEL R38, R43, RZ, P5 ;  /* 0x000000ff2b267207 */ /* 0x020fe20002800000 */
[----:B0-----:R-:W-:Y:S01]  /*1e00*/  FMUL R37, R37, R14 ;  /* 0x0000000e25257220 */ /* 0x001fe20000400000 */
[----:B------:R-:W-:Y:S01]  /*1e10*/  FADD R4, R26, -R107 ;  /* 0x8000006b1a047221 */ /* 0x000fe20000000000 */
[----:B------:R-:W-:Y:S01]  /*1e20*/  FADD R2, R24, -R105 ;  /* 0x8000006918027221 */ /* 0x000fe20000000000 */
[----:B------:R-:W-:-:S02]  /*1e30*/  SEL R30, R30, RZ, P5 ;  /* 0x000000ff1e1e7207 */ /* 0x000fc40002800000 */
[----:B------:R-:W-:Y:S01]  /*1e40*/  SEL R31, R31, RZ, P5 ;  /* 0x000000ff1f1f7207 */ /* 0x000fe20002800000 */
[----:B-1----:R-:W-:Y:S01]  /*1e50*/  FADD R6, R16, R51 ;  /* 0x0000003310067221 */ /* 0x002fe20000000000 */
[----:B------:R-:W-:Y:S01]  /*1e60*/  SEL R43, R42, RZ, P5 ;  /* 0x000000ff2a2b7207 */ /* 0x000fe20002800000 */
[----:B------:R-:W-:Y:S01]  /*1e70*/  FMUL R8, R5, R4 ;  /* 0x0000000405087220 */ /* 0x000fe20000400000 */
[----:B------:R-:W-:Y:S01]  /*1e80*/  SEL R16, R28, RZ, P5 ;  /* 0x000000ff1c107207 */ /* 0x000fe20002800000 */
[----:B------:R-:W-:Y:S01]  /*1e90*/  @!P2 FADD R25, R49, R6 ;  /* 0x000000063119a221 */ /* 0x000fe20000000000 */
[----:B------:R-:W-:Y:S01]  /*1ea0*/  FMUL R10, R37, R2 ;  /* 0x00000002250a7220 */ /* 0x000fe20000400000 */
[----:B------:R-:W-:Y:S01]  /*1eb0*/  SEL R29, R29, RZ, P5 ;  /* 0x000000ff1d1d7207 */ /* 0x000fe20002800000 */
[----:B------:R-:W-:Y:S01]  /*1ec0*/  FADD R2, R24, -R109 ;  /* 0x8000006d18027221 */ /* 0x000fe20000000000 */
[----:B------:R-:W-:Y:S01]  /*1ed0*/  SEL R28, R41, RZ, P5 ;  /* 0x000000ff291c7207 */ /* 0x000fe20002800000 */
[----:B------:R-:W-:Y:S01]  /*1ee0*/  FADD R6, R31, R38 ;  /* 0x000000261f067221 */ /* 0x000fe20000000000 */
[----:B------:R-:W-:Y:S01]  /*1ef0*/  ISETP.GE.U32.AND P2, PT, R7, 0x1f8, PT ;  /* 0x000001f80700780c */ /* 0x000fe20003f46070 */
[----:B------:R-:W-:Y:S01]  /*1f00*/  FADD R12, R30, R43 ;  /* 0x0000002b1e0c7221 */ /* 0x000fe20000000000 */
[----:B------:R-:W-:Y:S01]  /*1f10*/  SEL R5, R54, RZ, P5 ;  /* 0x000000ff36057207 */ /* 0x000fe20002800000 */
[----:B------:R-:W-:Y:S01]  /*1f20*/  FADD R120, R27, -R120 ;  /* 0x800000781b787221 */ /* 0x000fe20000000000 */
[----:B------:R-:W-:Y:S01]  /*1f30*/  SEL R55, R55, RZ, P5 ;  /* 0x000000ff37377207 */ /* 0x000fe20002800000 */
[----:B------:R-:W-:Y:S01]  /*1f40*/  FADD R4, R26, -R113 ;  /* 0x800000711a047221 */ /* 0x000fe20000000000 */
[----:B------:R-:W-:Y:S01]  /*1f50*/  SEL R41, R40, RZ, P5 ;  /* 0x000000ff28297207 */ /* 0x000fe20002800000 */
[----:B------:R-:W-:Y:S01]  /*1f60*/  FMUL R21, R21, R2 ;  /* 0x0000000215157220 */ /* 0x000fe20000400000 */
[----:B------:R-:W-:-:S02]  /*1f70*/  SEL R35, R35, RZ, P6 ;  /* 0x000000ff23237207 */ /* 0x000fc40003000000 */
[----:B------:R-:W-:Y:S01]  /*1f80*/  SEL R34, R34, RZ, P6 ;  /* 0x000000ff22227207 */ /* 0x000fe20003000000 */
[----:B------:R-:W-:Y:S01]  /*1f90*/  FADD R7, R29, R28 ;  /* 0x0000001c1d077221 */ /* 0x000fe20000000000 */
[----:B------:R-:W-:Y:S01]  /*1fa0*/  @!P4 FSEL R35, R99, RZ, !P2 ;  /* 0x000000ff6323c208 */ /* 0x000fe20005000000 */
[----:B------:R-:W-:Y:S01]  /*1fb0*/  FMUL R120, R3, R120 ;  /* 0x0000007803787220 */ /* 0x000fe20000400000 */
[----:B------:R-:W-:Y:S01]  /*1fc0*/  @!P4 FSEL R34, R103, RZ, !P2 ;  /* 0x000000ff6722c208 */ /* 0x000fe20005000000 */
[----:B------:R-:W-:Y:S01]  /*1fd0*/  @!P3 FADD R35, R55, R6 ;  /* 0x000000063723b221 */ /* 0x000fe20000000000 */
[----:B------:R-:W-:Y:S01]  /*1fe0*/  SEL R2, R53, RZ, P5 ;  /* 0x000000ff35027207 */ /* 0x000fe20002800000 */
[----:B------:R-:W-:Y:S01]  /*1ff0*/  @!P3 FADD R34, R5, R12 ;  /* 0x0000000c0522b221 */ /* 0x000fe20000000000 */
[----:B------:R-:W-:Y:S01]  /*2000*/  FMUL R4, R9, R4 ;  /* 0x0000000409047220 */ /* 0x000fe20000400000 */
[----:B------:R-:W-:Y:S01]  /*2010*/  SEL R3, R52, RZ, P5 ;  /* 0x000000ff34037207 */ /* 0x000fe20002800000 */
[----:B------:R-:W-:Y:S01]  /*2020*/  FADD R16, R16, R41 ;  /* 0x0000002910107221 */ /* 0x000fe20000000000 */
[----:B------:R-:W-:Y:S01]  /*2030*/  SEL R33, R33, RZ, P6 ;  /* 0x000000ff21217207 */ /* 0x000fe20003000000 */
[----:B------:R-:W-:Y:S01]  /*2040*/  FADD R71, R34, -R71 ;  /* 0x8000004722477221 */ /* 0x000fe20000000000 */
[----:B------:R-:W-:Y:S01]  /*2050*/  SEL R32, R32, RZ, P6 ;  /* 0x000000ff20207207 */ /* 0x000fe20003000000 */
[C---:B------:R-:W-:Y:S01]  /*2060*/  FADD R70, R35.reuse, -R70 ;  /* 0x8000004623467221 */ /* 0x040fe20000000000 */
[----:B------:R-:W-:Y:S01]  /*2070*/  @!P4 FSEL R33, R102, RZ, !P2 ;  /* 0x000000ff6621c208 */ /* 0x000fe20005000000 */
[----:B------:R-:W-:Y:S01]  /*2080*/  @!P3 FADD R33, R2, R7 ;  /* 0x000000070221b221 */ /* 0x000fe20000000000 */
[----:B------:R-:W-:Y:S01]  /*2090*/  @!P4 FSEL R32, R100, RZ, !P2 ;  /* 0x000000ff6420c208 */ /* 0x000fe20005000000 */
[----:B------:R-:W-:Y:S01]  /*20a0*/  FADD R9, R35, -R84 ;  /* 0x8000005423097221 */ /* 0x000fe20000000000 */
[----:B------:R-:W-:Y:S01]  /*20b0*/  FFMA R91, R4, R116, R91 ;  /* 0x00000074045b7223 */ /* 0x000fe2000000005b */
[----:B------:R-:W-:Y:S01]  /*20c0*/  @!P3 FADD R32, R3, R16 ;  /* 0x000000100320b221 */ /* 0x000fe20000000000 */
[----:B------:R-:W0:Y:S01]  /*20d0*/  LDC.64 R6, c[0x0][0x270] ;  /* 0x00009c00ff067b82 */ /* 0x000e220000000a00 */
[----:B------:R-:W-:Y:S01]  /*20e0*/  FFMA R104, R8, R104, R121 ;  /* 0x0000006808687223 */ /* 0x000fe20000000079 */
[----:B------:R-:W-:Y:S01]  /*20f0*/  FMUL R124, R124, R71 ;  /* 0x000000477c7c7220 */ /* 0x000fe20000400000 */
[----:B------:R-:W-:Y:S01]  /*2100*/  FMUL R125, R125, R70 ;  /* 0x000000467d7d7220 */ /* 0x000fe20000400000 */
[----:B------:R-:W-:Y:S01]  /*2110*/  FADD R8, R34, -R85 ;  /* 0x8000005522087221 */ /* 0x000fe20000000000 */
[----:B------:R-:W-:-:S03]  /*2120*/  FMUL R11, R20, R9 ;  /* 0x00000009140b7220 */ /* 0x000fc60000400000 */
[----:B------:R-:W1:Y:S01]  /*2130*/  LDC.64 R4, c[0x0][0x278] ;  /* 0x00009e00ff047b82 */ /* 0x000e620000000a00 */
[----:B------:R-:W-:Y:S01]  /*2140*/  FADD R69, R32, -R69 ;  /* 0x8000004520457221 */ /* 0x000fe20000000000 */
[----:B------:R-:W-:Y:S01]  /*2150*/  FADD R9, R33, -R68 ;  /* 0x8000004421097221 */ /* 0x000fe20000000000 */
[----:B------:R-:W-:Y:S01]  /*2160*/  FFMA R74, R124, R74, R81 ;  /* 0x0000004a7c4a7223 */ /* 0x000fe20000000051 */
[----:B------:R-:W-:-:S04]  /*2170*/  FFMA R75, R125, R75, R80 ;  /* 0x0000004b7d4b7223 */ /* 0x000fc80000000050 */
[----:B------:R-:W3:Y:S01]  /*2180*/  LDC.64 R2, c[0x0][0x280] ;  /* 0x0000a000ff027b82 */ /* 0x000ee20000000a00 */
[----:B------:R-:W-:Y:S01]  /*2190*/  FMUL R8, R19, R8 ;  /* 0x0000000813087220 */ /* 0x000fe20000400000 */
[----:B--2---:R-:W-:Y:S01]  /*21a0*/  FMUL R39, R39, R18 ;  /* 0x0000001227277220 */ /* 0x004fe20000400000 */
[----:B------:R-:W-:Y:S01]  /*21b0*/  FADD R114, R25, -R114 ;  /* 0x8000007219727221 */ /* 0x000fe20000000000 */
[----:B------:R-:W-:Y:S01]  /*21c0*/  FADD R118, R27, -R118 ;  /* 0x800000761b767221 */ /* 0x000fe20000000000 */
[----:B------:R-:W-:Y:S01]  /*21d0*/  FMUL R62, R62, R69 ;  /* 0x000000453e3e7220 */ /* 0x000fe20000400000 */
[----:B------:R-:W-:Y:S01]  /*21e0*/  FMUL R9, R22, R9 ;  /* 0x0000000916097220 */ /* 0x000fe20000400000 */
[----:B------:R-:W-:Y:S01]  /*21f0*/  FADD R82, R33, -R82 ;  /* 0x8000005221527221 */ /* 0x000fe20000000000 */
[----:B------:R-:W-:Y:S01]  /*2200*/  FADD R83, R32, -R83 ;  /* 0x8000005320537221 */ /* 0x000fe20000000000 */
[----:B------:R-:W-:Y:S01]  /*2210*/  FFMA R8, R8, R88, R97 ;  /* 0x0000005808087223 */ /* 0x000fe20000000061 */
[----:B------:R-:W-:Y:S01]  /*2220*/  FFMA R11, R11, R89, R96 ;  /* 0x000000590b0b7223 */ /* 0x000fe20000000060 */
[----:B------:R-:W-:Y:S01]  /*2230*/  FSETP.GEU.AND P3, PT, R75, RZ, PT ;  /* 0x000000ff4b00720b */ /* 0x000fe20003f6e000 */
[----:B------:R-:W-:Y:S01]  /*2240*/  FMUL R39, R39, R114 ;  /* 0x0000007227277220 */ /* 0x000fe20000400000 */
[----:B------:R-:W-:Y:S01]  /*2250*/  FSETP.GEU.AND P4, PT, R74, RZ, PT ;  /* 0x000000ff4a00720b */ /* 0x000fe20003f8e000 */
[----:B------:R-:W-:Y:S01]  /*2260*/  FMUL R118, R63, R118 ;  /* 0x000000763f767220 */ /* 0x000fe20000400000 */
[----:B------:R-:W-:Y:S01]  /*2270*/  FFMA R62, R62, R72, R77 ;  /* 0x000000483e3e7223 */ /* 0x000fe2000000004d */
[----:B------:R-:W-:Y:S01]  /*2280*/  FFMA R9, R9, R73, R76 ;  /* 0x0000004909097223 */ /* 0x000fe2000000004c */
[----:B------:R-:W-:Y:S01]  /*2290*/  FMUL R17, R17, R82 ;  /* 0x0000005211117220 */ /* 0x000fe20000400000 */
[----:B------:R-:W-:Y:S01]  /*22a0*/  FMUL R122, R122, R83 ;  /* 0x000000537a7a7220 */ /* 0x000fe20000400000 */
[----:B------:R-:W-:Y:S01]  /*22b0*/  SEL R75, R75, RZ, P3 ;  /* 0x000000ff4b4b7207 */ /* 0x000fe20001800000 */
[----:B------:R-:W-:Y:S01]  /*22c0*/  FFMA R110, R21, R115, R110 ;  /* 0x00000073156e7223 */ /* 0x000fe2000000006e */
[----:B------:R-:W-:Y:S01]  /*22d0*/  SEL R74, R74, RZ, P4 ;  /* 0x000000ff4a4a7207 */ /* 0x000fe20002000000 */
[----:B------:R-:W-:Y:S01]  /*22e0*/  FFMA R92, R39, R111, R92 ;  /* 0x0000006f275c7223 */ /* 0x000fe2000000005c */
[----:B------:R-:W-:Y:S01]  /*22f0*/  FFMA R93, R118, R112, R93 ;  /* 0x00000070765d7223 */ /* 0x000fe2000000005d */
[----:B------:R-:W-:Y:S01]  /*2300*/  FSETP.GEU.AND P2, PT, R11, RZ, PT ;  /* 0x000000ff0b00720b */ /* 0x000fe20003f4e000 */
[----:B------:R-:W-:Y:S01]  /*2310*/  FFMA R86, R122, R86, R95 ;  /* 0x000000567a567223 */ /* 0x000fe2000000005f */
[----:B------:R-:W-:Y:S01]  /*2320*/  FSETP.GEU.AND P3, PT, R8, RZ, PT ;  /* 0x000000ff0800720b */ /* 0x000fe20003f6e000 */
[----:B------:R-:W-:Y:S01]  /*2330*/  FFMA R17, R17, R87, R98 ;  /* 0x0000005711117223 */ /* 0x000fe20000000062 */
[----:B------:R-:W-:-:S02]  /*2340*/  FSETP.GEU.AND P4, PT, R91, RZ, PT ;  /* 0x000000ff5b00720b */ /* 0x000fc40003f8e000 */
[----:B------:R-:W-:Y:S02]  /*2350*/  FSETP.GEU.AND P5, PT, R9, RZ, PT ;  /* 0x000000ff0900720b */ /* 0x000fe40003fae000 */
[----:B------:R-:W-:Y:S01]  /*2360*/  FSETP.GEU.AND P6, PT, R62, RZ, PT ;  /* 0x000000ff3e00720b */ /* 0x000fe20003fce000 */
[----:B------:R-:W-:Y:S01]  /*2370*/  FADD R94, R25, -R94 ;  /* 0x8000005e195e7221 */ /* 0x000fe20000000000 */
[----:B------:R-:W-:Y:S01]  /*2380*/  FFMA R108, R10, R108, R117 ;  /* 0x0000006c0a6c7223 */ /* 0x000fe20000000075 */
[----:B------:R-:W-:Y:S02]  /*2390*/  SEL R10, R91, RZ, P4 ;  /* 0x000000ff5b0a7207 */ /* 0x000fe40002000000 */
[----:B------:R-:W-:Y:S02]  /*23a0*/  SEL R19, R11, RZ, P2 ;  /* 0x000000ff0b137207 */ /* 0x000fe40001000000 */
[----:B------:R-:W-:Y:S02]  /*23b0*/  SEL R18, R8, RZ, P3 ;  /* 0x000000ff08127207 */ /* 0x000fe40001800000 */
[----:B------:R-:W-:-:S02]  /*23c0*/  SEL R73, R9, RZ, P5 ;  /* 0x000000ff09497207 */ /* 0x000fc40002800000 */
[----:B------:R-:W-:Y:S02]  /*23d0*/  SEL R72, R62, RZ, P6 ;  /* 0x000000ff3e487207 */ /* 0x000fe40003000000 */
[----:B------:R-:W-:Y:S02]  /*23e0*/  FSETP.GEU.AND P4, PT, R92, RZ, PT ;  /* 0x000000ff5c00720b */ /* 0x000fe40003f8e000 */
[----:B------:R-:W-:Y:S02]  /*23f0*/  FSETP.GEU.AND P2, PT, R110, RZ, PT ;  /* 0x000000ff6e00720b */ /* 0x000fe40003f4e000 */
[----:B------:R-:W-:Y:S01]  /*2400*/  FSETP.GEU.AND P3, PT, R93, RZ, PT ;  /* 0x000000ff5d00720b */ /* 0x000fe20003f6e000 */
[----:B------:R-:W-:Y:S01]  /*2410*/  FMUL R94, R15, R94 ;  /* 0x0000005e0f5e7220 */ /* 0x000fe20000400000 */
[----:B------:R-:W-:Y:S02]  /*2420*/  FSETP.GEU.AND P5, PT, R17, RZ, PT ;  /* 0x000000ff1100720b */ /* 0x000fe40003fae000 */
[----:B------:R-:W-:Y:S01]  /*2430*/  FSETP.GEU.AND P6, PT, R86, RZ, PT ;  /* 0x000000ff5600720b */ /* 0x000fe20003fce000 */
[----:B0-----:R-:W-:Y:S01]  /*2440*/  IMAD.WIDE R6, R0, 0x4, R6 ;  /* 0x0000000400067825 */ /* 0x001fe200078e0206 */
[----:B------:R-:W-:-:S02]  /*2450*/  SEL R9, R92, RZ, P4 ;  /* 0x000000ff5c097207 */ /* 0x000fc40002000000 */
[----:B------:R-:W-:Y:S01]  /*2460*/  SEL R8, R110, RZ, P2 ;  /* 0x000000ff6e087207 */ /* 0x000fe20001000000 */
[----:B-1----:R-:W-:Y:S01]  /*2470*/  IMAD.WIDE R4, R0, 0x4, R4 ;  /* 0x0000000400047825 */ /* 0x002fe200078e0204 */
[----:B------:R-:W-:-:S03]  /*2480*/  SEL R11, R93, RZ, P3 ;  /* 0x000000ff5d0b7207 */ /* 0x000fc60001800000 */
[----:B------:R-:W-:Y:S01]  /*2490*/  FFMA R94, R94, R106, R119 ;  /* 0x0000006a5e5e7223 */ /* 0x000fe20000000077 */
[----:B------:R-:W-:Y:S01]  /*24a0*/  SEL R17, R17, RZ, P5 ;  /* 0x000000ff11117207 */ /* 0x000fe20002800000 */
[----:B---3--:R-:W-:Y:S01]  /*24b0*/  IMAD.WIDE R2, R0, 0x4, R2 ;  /* 0x0000000400027825 */ /* 0x008fe200078e0202 */
[----:B------:R-:W-:-:S03]  /*24c0*/  SEL R16, R86, RZ, P6 ;  /* 0x000000ff56107207 */ /* 0x000fc60003000000 */
[----:B------:R-:W-:Y:S01]  /*24d0*/  FFMA R90, R120, R90, R101 ;  /* 0x0000005a785a7223 */ /* 0x000fe20000000065 */
[----:B------:R0:W-:Y:S01]  /*24e0*/  @!P1 STG.E.128 desc[UR4][R6.64], R32 ;  /* 0x0000002006009986 */ /* 0x0001e2000c101d04 */
[----:B------:R-:W-:-:S03]  /*24f0*/  FSETP.GEU.AND P2, PT, R104, RZ, PT ;  /* 0x000000ff6800720b */ /* 0x000fc60003f4e000 */
[----:B------:R0:W-:Y:S01]  /*2500*/  @!P0 STG.E.128 desc[UR4][R6.64+0x800], R24 ;  /* 0x0008001806008986 */ /* 0x0001e2000c101d04 */
[----:B------:R-:W-:-:S03]  /*2510*/  FSETP.GEU.AND P3, PT, R94, RZ, PT ;  /* 0x000000ff5e00720b */ /* 0x000fc60003f6e000 */
[----:B------:R0:W-:Y:S01]  /*2520*/  @!P1 STG.E.128 desc[UR4][R4.64], R72 ;  /* 0x0000004804009986 */ /* 0x0001e2000c101d04 */
[----:B------:R-:W-:-:S03]  /*2530*/  FSETP.GEU.AND P4, PT, R108, RZ, PT ;  /* 0x000000ff6c00720b */ /* 0x000fc60003f8e000 */
[----:B------:R0:W-:Y:S04]  /*2540*/  @!P0 STG.E.128 desc[UR4][R4.64+0x800], R8 ;  /* 0x0008000804008986 */ /* 0x0001e8000c101d04 */
[----:B------:R0:W-:Y:S01]  /*2550*/  @!P1 STG.E.128 desc[UR4][R2.64], R16 ;  /* 0x0000001002009986 */ /* 0x0001e2000c101d04 */
[----:B------:R-:W-:Y:S02]  /*2560*/  FSETP.GEU.AND P1, PT, R90, RZ, PT ;  /* 0x000000ff5a00720b */ /* 0x000fe40003f2e000 */
[----:B------:R-:W-:Y:S02]  /*2570*/  SEL R110, R104, RZ, P2 ;  /* 0x000000ff686e7207 */ /* 0x000fe40001000000 */
[----:B------:R-:W-:Y:S02]  /*2580*/  SEL R111, R90, RZ, P1 ;  /* 0x000000ff5a6f7207 */ /* 0x000fe40000800000 */
[----:B------:R-:W-:-:S02]  /*2590*/  SEL R109, R94, RZ, P3 ;  /* 0x000000ff5e6d7207 */ /* 0x000fc40001800000 */
[----:B------:R-:W-:Y:S01]  /*25a0*/  SEL R108, R108, RZ, P4 ;  /* 0x000000ff6c6c7207 */ /* 0x000fe20002000000 */
[----:B0-----:R-:W-:Y:S06]  /*25b0*/  @P0 EXIT ;  /* 0x000000000000094d */ /* 0x001fec0003800000 */
[----:B------:R-:W-:Y:S01]  /*25c0*/  STG.E.128 desc[UR4][R2.64+0x800], R108 ;  /* 0x0008006c02007986 */ /* 0x000fe2000c101d04 */
[----:B------:R-:W-:Y:S05]  /*25d0*/  EXIT ;  /* 0x000000000000794d */ /* 0x000fea0003800000 */
.L_x_0:
[----:B------:R-:W-:-:S00]  /*25e0*/  BRA `(.L_x_0) ;  /* 0xfffffffc00fc7947 */ /* 0x000fc0000383ffff */
[----:B------:R-:W-:-:S00]  /*25f0*/  NOP ;  /* 0x0000000000007918 */ /* 0x000fc00000000000 */
        /* <DEDUP_REMOVED lines=8> */
.L_x_1:


//--------------------- .nv.global.init           --------------------------
	.section	.nv.global.init,"aw",@progbits
.nv.global.init:
	.type		_$_str,@object
	.size		_$_str,(_$_str_$_2 - _$_str)
_$_str:
        /*0000*/ 	.byte	0x5f, 0x5f, 0x43, 0x55, 0x44, 0x41, 0x5f, 0x46, 0x54, 0x5a, 0x00
	.type		_$_str_$_2,@object
	.size		_$_str_$_2,(.L_1 - _$_str_$_2)
_$_str_$_2:
        /*000b*/ 	.byte	0x5f, 0x5f, 0x43, 0x55, 0x44, 0x41, 0x5f, 0x50, 0x52, 0x45, 0x43, 0x5f, 0x53, 0x51, 0x52, 0x54
        /*001b*/ 	.byte	0x00
.L_1:


//--------------------- .nv.constant0.triton_poi_fused__native_batch_norm_legit_no_training_cat_relu_49 --------------------------
	.section	.nv.constant0.triton_poi_fused__native_batch_norm_legit_no_training_cat_relu_49,"a",@progbits
	.sectionflags	@""
	.align	4
.nv.constant0.triton_poi_fused__native_batch_norm_legit_no_training_cat_relu_49:
	.zero		652
